//
// Generated by NVIDIA NVVM Compiler
//
// Compiler Build ID: CL-36424714
// Cuda compilation tools, release 13.0, V13.0.88
// Based on NVVM 20.0.0
//

.version 9.0
.target sm_100
.address_size 64

	// .globl	_Z26avg_pooling_forward_kernelPKfPfiiiiiii

.visible .entry _Z26avg_pooling_forward_kernelPKfPfiiiiiii(
	.param .u64 .ptr .align 1 _Z26avg_pooling_forward_kernelPKfPfiiiiiii_param_0,
	.param .u64 .ptr .align 1 _Z26avg_pooling_forward_kernelPKfPfiiiiiii_param_1,
	.param .u32 _Z26avg_pooling_forward_kernelPKfPfiiiiiii_param_2,
	.param .u32 _Z26avg_pooling_forward_kernelPKfPfiiiiiii_param_3,
	.param .u32 _Z26avg_pooling_forward_kernelPKfPfiiiiiii_param_4,
	.param .u32 _Z26avg_pooling_forward_kernelPKfPfiiiiiii_param_5,
	.param .u32 _Z26avg_pooling_forward_kernelPKfPfiiiiiii_param_6,
	.param .u32 _Z26avg_pooling_forward_kernelPKfPfiiiiiii_param_7,
	.param .u32 _Z26avg_pooling_forward_kernelPKfPfiiiiiii_param_8
)
{
	.reg .pred 	%p<15>;
	.reg .b32 	%r<91>;
	.reg .b32 	%f<93>;
	.reg .b64 	%rd<15>;

	ld.param.u64 	%rd4, [_Z26avg_pooling_forward_kernelPKfPfiiiiiii_param_0];
	ld.param.u64 	%rd3, [_Z26avg_pooling_forward_kernelPKfPfiiiiiii_param_1];
	ld.param.u32 	%r43, [_Z26avg_pooling_forward_kernelPKfPfiiiiiii_param_2];
	ld.param.u32 	%r37, [_Z26avg_pooling_forward_kernelPKfPfiiiiiii_param_3];
	ld.param.u32 	%r38, [_Z26avg_pooling_forward_kernelPKfPfiiiiiii_param_4];
	ld.param.u32 	%r39, [_Z26avg_pooling_forward_kernelPKfPfiiiiiii_param_5];
	ld.param.u32 	%r40, [_Z26avg_pooling_forward_kernelPKfPfiiiiiii_param_6];
	ld.param.u32 	%r41, [_Z26avg_pooling_forward_kernelPKfPfiiiiiii_param_7];
	ld.param.u32 	%r42, [_Z26avg_pooling_forward_kernelPKfPfiiiiiii_param_8];
	cvta.to.global.u64 	%rd1, %rd4;
	shl.b32 	%r44, %r42, 1;
	sub.s32 	%r45, %r38, %r40;
	add.s32 	%r46, %r45, %r44;
	div.s32 	%r47, %r46, %r41;
	add.s32 	%r1, %r47, 1;
	sub.s32 	%r48, %r39, %r40;
	add.s32 	%r49, %r48, %r44;
	div.s32 	%r50, %r49, %r41;
	add.s32 	%r2, %r50, 1;
	mov.u32 	%r51, %ctaid.x;
	mov.u32 	%r52, %ntid.x;
	mov.u32 	%r53, %tid.x;
	mad.lo.s32 	%r3, %r51, %r52, %r53;
	mul.lo.s32 	%r54, %r37, %r43;
	mad.lo.s32 	%r55, %r54, %r47, %r54;
	mad.lo.s32 	%r56, %r55, %r50, %r55;
	setp.ge.s32 	%p1, %r3, %r56;
	@%p1 bra 	$L__BB0_21;
	div.s32 	%r58, %r3, %r2;
	mul.lo.s32 	%r59, %r58, %r2;
	sub.s32 	%r4, %r3, %r59;
	rem.s32 	%r5, %r58, %r1;
	mul.lo.s32 	%r60, %r2, %r1;
	div.s32 	%r61, %r3, %r60;
	rem.s32 	%r62, %r61, %r37;
	mul.lo.s32 	%r63, %r60, %r37;
	div.s32 	%r64, %r3, %r63;
	mul.lo.s32 	%r65, %r5, %r41;
	sub.s32 	%r66, %r65, %r42;
	mul.lo.s32 	%r67, %r4, %r41;
	sub.s32 	%r68, %r67, %r42;
	add.s32 	%r69, %r66, %r40;
	min.s32 	%r6, %r69, %r38;
	add.s32 	%r70, %r68, %r40;
	min.s32 	%r7, %r70, %r39;
	max.s32 	%r81, %r66, 0;
	max.s32 	%r9, %r68, 0;
	mad.lo.s32 	%r10, %r64, %r37, %r62;
	setp.ge.s32 	%p2, %r81, %r6;
	mov.b32 	%r89, 0;
	mov.f32 	%f90, 0f00000000;
	@%p2 bra 	$L__BB0_18;
	sub.s32 	%r11, %r7, %r9;
	and.b32  	%r12, %r11, 15;
	and.b32  	%r13, %r11, 7;
	and.b32  	%r14, %r11, 3;
	and.b32  	%r72, %r11, -16;
	neg.s32 	%r15, %r72;
	mul.lo.s32 	%r16, %r10, %r38;
	mov.f32 	%f90, 0f00000000;
	mov.b32 	%r89, 0;
$L__BB0_3:
	setp.ge.s32 	%p3, %r9, %r7;
	@%p3 bra 	$L__BB0_17;
	sub.s32 	%r73, %r9, %r7;
	setp.gt.u32 	%p4, %r73, -16;
	add.s32 	%r74, %r81, %r16;
	mul.lo.s32 	%r19, %r74, %r39;
	mov.u32 	%r86, %r9;
	@%p4 bra 	$L__BB0_7;
	add.s32 	%r83, %r9, %r19;
	mov.u32 	%r84, %r15;
	mov.u32 	%r86, %r9;
$L__BB0_6:
	.pragma "nounroll";
	mul.wide.s32 	%rd5, %r83, 4;
	add.s64 	%rd6, %rd1, %rd5;
	ld.global.f32 	%f22, [%rd6];
	add.f32 	%f23, %f90, %f22;
	ld.global.f32 	%f24, [%rd6+4];
	add.f32 	%f25, %f23, %f24;
	ld.global.f32 	%f26, [%rd6+8];
	add.f32 	%f27, %f25, %f26;
	ld.global.f32 	%f28, [%rd6+12];
	add.f32 	%f29, %f27, %f28;
	ld.global.f32 	%f30, [%rd6+16];
	add.f32 	%f31, %f29, %f30;
	ld.global.f32 	%f32, [%rd6+20];
	add.f32 	%f33, %f31, %f32;
	ld.global.f32 	%f34, [%rd6+24];
	add.f32 	%f35, %f33, %f34;
	ld.global.f32 	%f36, [%rd6+28];
	add.f32 	%f37, %f35, %f36;
	ld.global.f32 	%f38, [%rd6+32];
	add.f32 	%f39, %f37, %f38;
	ld.global.f32 	%f40, [%rd6+36];
	add.f32 	%f41, %f39, %f40;
	ld.global.f32 	%f42, [%rd6+40];
	add.f32 	%f43, %f41, %f42;
	ld.global.f32 	%f44, [%rd6+44];
	add.f32 	%f45, %f43, %f44;
	ld.global.f32 	%f46, [%rd6+48];
	add.f32 	%f47, %f45, %f46;
	ld.global.f32 	%f48, [%rd6+52];
	add.f32 	%f49, %f47, %f48;
	ld.global.f32 	%f50, [%rd6+56];
	add.f32 	%f51, %f49, %f50;
	ld.global.f32 	%f52, [%rd6+60];
	add.f32 	%f90, %f51, %f52;
	add.s32 	%r86, %r86, 16;
	add.s32 	%r84, %r84, 16;
	add.s32 	%r83, %r83, 16;
	setp.ne.s32 	%p5, %r84, 0;
	@%p5 bra 	$L__BB0_6;
$L__BB0_7:
	add.s32 	%r89, %r11, %r89;
	setp.eq.s32 	%p6, %r12, 0;
	@%p6 bra 	$L__BB0_17;
	add.s32 	%r75, %r12, -1;
	setp.lt.u32 	%p7, %r75, 7;
	@%p7 bra 	$L__BB0_10;
	add.s32 	%r76, %r86, %r19;
	mul.wide.s32 	%rd7, %r76, 4;
	add.s64 	%rd8, %rd1, %rd7;
	ld.global.f32 	%f54, [%rd8];
	add.f32 	%f55, %f90, %f54;
	ld.global.f32 	%f56, [%rd8+4];
	add.f32 	%f57, %f55, %f56;
	ld.global.f32 	%f58, [%rd8+8];
	add.f32 	%f59, %f57, %f58;
	ld.global.f32 	%f60, [%rd8+12];
	add.f32 	%f61, %f59, %f60;
	ld.global.f32 	%f62, [%rd8+16];
	add.f32 	%f63, %f61, %f62;
	ld.global.f32 	%f64, [%rd8+20];
	add.f32 	%f65, %f63, %f64;
	ld.global.f32 	%f66, [%rd8+24];
	add.f32 	%f67, %f65, %f66;
	ld.global.f32 	%f68, [%rd8+28];
	add.f32 	%f90, %f67, %f68;
	add.s32 	%r86, %r86, 8;
$L__BB0_10:
	setp.eq.s32 	%p8, %r13, 0;
	@%p8 bra 	$L__BB0_17;
	add.s32 	%r77, %r13, -1;
	setp.lt.u32 	%p9, %r77, 3;
	@%p9 bra 	$L__BB0_13;
	add.s32 	%r78, %r86, %r19;
	mul.wide.s32 	%rd9, %r78, 4;
	add.s64 	%rd10, %rd1, %rd9;
	ld.global.f32 	%f70, [%rd10];
	add.f32 	%f71, %f90, %f70;
	ld.global.f32 	%f72, [%rd10+4];
	add.f32 	%f73, %f71, %f72;
	ld.global.f32 	%f74, [%rd10+8];
	add.f32 	%f75, %f73, %f74;
	ld.global.f32 	%f76, [%rd10+12];
	add.f32 	%f90, %f75, %f76;
	add.s32 	%r86, %r86, 4;
$L__BB0_13:
	setp.eq.s32 	%p10, %r14, 0;
	@%p10 bra 	$L__BB0_17;
	setp.eq.s32 	%p11, %r14, 1;
	add.s32 	%r79, %r86, %r19;
	mul.wide.s32 	%rd11, %r79, 4;
	add.s64 	%rd2, %rd1, %rd11;
	ld.global.f32 	%f77, [%rd2];
	add.f32 	%f90, %f90, %f77;
	@%p11 bra 	$L__BB0_17;
	setp.eq.s32 	%p12, %r14, 2;
	ld.global.f32 	%f78, [%rd2+4];
	add.f32 	%f90, %f90, %f78;
	@%p12 bra 	$L__BB0_17;
	ld.global.f32 	%f79, [%rd2+8];
	add.f32 	%f90, %f90, %f79;
$L__BB0_17:
	add.s32 	%r81, %r81, 1;
	setp.ne.s32 	%p13, %r81, %r6;
	@%p13 bra 	$L__BB0_3;
$L__BB0_18:
	mad.lo.s32 	%r80, %r10, %r1, %r5;
	mad.lo.s32 	%r36, %r80, %r2, %r4;
	setp.lt.s32 	%p14, %r89, 1;
	mov.f32 	%f92, 0f00000000;
	@%p14 bra 	$L__BB0_20;
	cvt.rn.f32.u32 	%f81, %r89;
	div.rn.f32 	%f92, %f90, %f81;
$L__BB0_20:
	cvta.to.global.u64 	%rd12, %rd3;
	mul.wide.s32 	%rd13, %r36, 4;
	add.s64 	%rd14, %rd12, %rd13;
	st.global.f32 	[%rd14], %f92;
$L__BB0_21:
	ret;

}


// ===== COMPILED SASS (sm_100) =====

	.target	sm_100

	.elftype	@"ET_EXEC"


//--------------------- .note.nv.tkinfo           --------------------------
	.section	.note.nv.tkinfo,"",@"SHT_NOTE"
	.sectionflags	@"SHF_NOTE_NV_TKINFO"
	.tkinfo
        /*0018*/ 	.word	0x00000002
        /*0030*/ 	.string	""
        /*0030*/ 	.string	"ptxas"
        /*0030*/ 	.string	"Cuda compilation tools, release 13.0, V13.0.88"
        /*0030*/ 	.string	"Build cuda_13.0.r13.0/compiler.36424714_0"
        /*0030*/ 	.string	"-arch sm_100 -m 64 "



//--------------------- .note.nv.cuinfo           --------------------------
	.section	.note.nv.cuinfo,"",@"SHT_NOTE"
	.sectionflags	@"SHF_NOTE_NV_CUINFO"
        /*0018*/ 	.short	0x0002
        /*001a*/ 	.short	0x0064
        /*001c*/ 	.short	0x0082
	.zero		2


//--------------------- .nv.info                  --------------------------
	.section	.nv.info,"",@"SHT_CUDA_INFO"
	.align	4


	//----- nvinfo : EIATTR_REGCOUNT
	.align		4
        /*0000*/ 	.byte	0x04, 0x2f
        /*0002*/ 	.short	(.L_1 - .L_0)
	.align		4
.L_0:
        /*0004*/ 	.word	index@(_Z26avg_pooling_forward_kernelPKfPfiiiiiii)
        /*0008*/ 	.word	0x0000001e


	//----- nvinfo : EIATTR_FRAME_SIZE
	.align		4
.L_1:
        /*000c*/ 	.byte	0x04, 0x11
        /*000e*/ 	.short	(.L_3 - .L_2)
	.align		4
.L_2:
        /*0010*/ 	.word	index@($__internal_0_$__cuda_sm3x_div_rn_noftz_f32_slowpath)
        /*0014*/ 	.word	0x00000000


	//----- nvinfo : EIATTR_FRAME_SIZE
	.align		4
.L_3:
        /*0018*/ 	.byte	0x04, 0x11
        /*001a*/ 	.short	(.L_5 - .L_4)
	.align		4
.L_4:
        /*001c*/ 	.word	index@(_Z26avg_pooling_forward_kernelPKfPfiiiiiii)
        /*0020*/ 	.word	0x00000000


	//----- nvinfo : EIATTR_MIN_STACK_SIZE
	.align		4
.L_5:
        /*0024*/ 	.byte	0x04, 0x12
        /*0026*/ 	.short	(.L_7 - .L_6)
	.align		4
.L_6:
        /*0028*/ 	.word	index@(_Z26avg_pooling_forward_kernelPKfPfiiiiiii)
        /*002c*/ 	.word	0x00000000
.L_7:


//--------------------- .nv.compat                --------------------------
	.section	.nv.compat,"",@"SHT_CUDA_COMPAT_INFO"
	.align	4
        /*0000*/ 	.byte	0x02, 0x09, 0x00, 0x00, 0x02, 0x02, 0x01, 0x00, 0x02, 0x05, 0x05, 0x00, 0x03, 0x07, 0x01, 0x01
        /*0010*/ 	.byte	0x02, 0x03, 0x00, 0x00, 0x02, 0x06, 0x01, 0x00, 0x04, 0x0b, 0x08, 0x00, 0x01, 0x00, 0x00, 0x00
        /*0020*/ 	.byte	0x00, 0x00, 0x00, 0x00


//--------------------- .nv.info._Z26avg_pooling_forward_kernelPKfPfiiiiiii --------------------------
	.section	.nv.info._Z26avg_pooling_forward_kernelPKfPfiiiiiii,"",@"SHT_CUDA_INFO"
	.sectionflags	@""
	.align	4


	//----- nvinfo : EIATTR_CUDA_API_VERSION
	.align		4
        /*0000*/ 	.byte	0x04, 0x37
        /*0002*/ 	.short	(.L_9 - .L_8)
.L_8:
        /*0004*/ 	.word	0x00000082


	//----- nvinfo : EIATTR_KPARAM_INFO
	.align		4
.L_9:
        /*0008*/ 	.byte	0x04, 0x17
        /*000a*/ 	.short	(.L_11 - .L_10)
.L_10:
        /*000c*/ 	.word	0x00000000
        /*0010*/ 	.short	0x0008
        /*0012*/ 	.short	0x0028
        /*0014*/ 	.byte	0x00, 0xf0, 0x11, 0x00


	//----- nvinfo : EIATTR_KPARAM_INFO
	.align		4
.L_11:
        /*0018*/ 	.byte	0x04, 0x17
        /*001a*/ 	.short	(.L_13 - .L_12)
.L_12:
        /*001c*/ 	.word	0x00000000
        /*0020*/ 	.short	0x0007
        /*0022*/ 	.short	0x0024
        /*0024*/ 	.byte	0x00, 0xf0, 0x11, 0x00


	//----- nvinfo : EIATTR_KPARAM_INFO
	.align		4
.L_13:
        /*0028*/ 	.byte	0x04, 0x17
        /*002a*/ 	.short	(.L_15 - .L_14)
.L_14:
        /*002c*/ 	.word	0x00000000
        /*0030*/ 	.short	0x0006
        /*0032*/ 	.short	0x0020
        /*0034*/ 	.byte	0x00, 0xf0, 0x11, 0x00


	//----- nvinfo : EIATTR_KPARAM_INFO
	.align		4
.L_15:
        /*0038*/ 	.byte	0x04, 0x17
        /*003a*/ 	.short	(.L_17 - .L_16)
.L_16:
        /*003c*/ 	.word	0x00000000
        /*0040*/ 	.short	0x0005
        /*0042*/ 	.short	0x001c
        /*0044*/ 	.byte	0x00, 0xf0, 0x11, 0x00


	//----- nvinfo : EIATTR_KPARAM_INFO
	.align		4
.L_17:
        /*0048*/ 	.byte	0x04, 0x17
        /*004a*/ 	.short	(.L_19 - .L_18)
.L_18:
        /*004c*/ 	.word	0x00000000
        /*0050*/ 	.short	0x0004
        /*0052*/ 	.short	0x0018
        /*0054*/ 	.byte	0x00, 0xf0, 0x11, 0x00


	//----- nvinfo : EIATTR_KPARAM_INFO
	.align		4
.L_19:
        /*0058*/ 	.byte	0x04, 0x17
        /*005a*/ 	.short	(.L_21 - .L_20)
.L_20:
        /*005c*/ 	.word	0x00000000
        /*0060*/ 	.short	0x0003
        /*0062*/ 	.short	0x0014
        /*0064*/ 	.byte	0x00, 0xf0, 0x11, 0x00


	//----- nvinfo : EIATTR_KPARAM_INFO
	.align		4
.L_21:
        /*0068*/ 	.byte	0x04, 0x17
        /*006a*/ 	.short	(.L_23 - .L_22)
.L_22:
        /*006c*/ 	.word	0x00000000
        /*0070*/ 	.short	0x0002
        /*0072*/ 	.short	0x0010
        /*0074*/ 	.byte	0x00, 0xf0, 0x11, 0x00


	//----- nvinfo : EIATTR_KPARAM_INFO
	.align		4
.L_23:
        /*0078*/ 	.byte	0x04, 0x17
        /*007a*/ 	.short	(.L_25 - .L_24)
.L_24:
        /*007c*/ 	.word	0x00000000
        /*0080*/ 	.short	0x0001
        /*0082*/ 	.short	0x0008
        /*0084*/ 	.byte	0x00, 0xf5, 0x21, 0x00


	//----- nvinfo : EIATTR_KPARAM_INFO
	.align		4
.L_25:
        /*0088*/ 	.byte	0x04, 0x17
        /*008a*/ 	.short	(.L_27 - .L_26)
.L_26:
        /*008c*/ 	.word	0x00000000
        /*0090*/ 	.short	0x0000
        /*0092*/ 	.short	0x0000
        /*0094*/ 	.byte	0x00, 0xf5, 0x21, 0x00


	//----- nvinfo : EIATTR_SPARSE_MMA_MASK
	.align		4
.L_27:
        /*0098*/ 	.byte	0x03, 0x50
        /*009a*/ 	.short	0x0000


	//----- nvinfo : EIATTR_MAXREG_COUNT
	.align		4
        /*009c*/ 	.byte	0x03, 0x1b
        /*009e*/ 	.short	0x00ff


	//----- nvinfo : EIATTR_MERCURY_ISA_VERSION
	.align		4
        /*00a0*/ 	.byte	0x03, 0x5f
        /*00a2*/ 	.short	0x0101


	//----- nvinfo : EIATTR_VRC_CTA_INIT_COUNT
	.align		4
        /*00a4*/ 	.byte	0x02, 0x4a
	.zero		1
	.zero		1


	//----- nvinfo : EIATTR_EXIT_INSTR_OFFSETS
	.align		4
        /*00a8*/ 	.byte	0x04, 0x1c
        /*00aa*/ 	.short	(.L_29 - .L_28)


	//   ....[0]....
.L_28:
        /*00ac*/ 	.word	0x00000380


	//   ....[1]....
        /*00b0*/ 	.word	0x000015d0


	//----- nvinfo : EIATTR_CRS_STACK_SIZE
	.align		4
.L_29:
        /*00b4*/ 	.byte	0x04, 0x1e
        /*00b6*/ 	.short	(.L_31 - .L_30)
.L_30:
        /*00b8*/ 	.word	0x00000000


	//----- nvinfo : EIATTR_CBANK_PARAM_SIZE
	.align		4
.L_31:
        /*00bc*/ 	.byte	0x03, 0x19
        /*00be*/ 	.short	0x002c


	//----- nvinfo : EIATTR_PARAM_CBANK
	.align		4
        /*00c0*/ 	.byte	0x04, 0x0a
        /*00c2*/ 	.short	(.L_33 - .L_32)
	.align		4
.L_32:
        /*00c4*/ 	.word	index@(.nv.constant0._Z26avg_pooling_forward_kernelPKfPfiiiiiii)
        /*00c8*/ 	.short	0x0380
        /*00ca*/ 	.short	0x002c


	//----- nvinfo : EIATTR_SW_WAR
	.align		4
.L_33:
        /*00cc*/ 	.byte	0x04, 0x36
        /*00ce*/ 	.short	(.L_35 - .L_34)
.L_34:
        /*00d0*/ 	.word	0x00000008
.L_35:


//--------------------- .nv.callgraph             --------------------------
	.section	.nv.callgraph,"",@"SHT_CUDA_CALLGRAPH"
	.align	4
	.sectionentsize	8
	.align		4
        /*0000*/ 	.word	0x00000000
	.align		4
        /*0004*/ 	.word	0xffffffff
	.align		4
        /*0008*/ 	.word	0x00000000
	.align		4
        /*000c*/ 	.word	0xfffffffe
	.align		4
        /*0010*/ 	.word	0x00000000
	.align		4
        /*0014*/ 	.word	0xfffffffd
	.align		4
        /*0018*/ 	.word	0x00000000
	.align		4
        /*001c*/ 	.word	0xfffffffc


//--------------------- .text._Z26avg_pooling_forward_kernelPKfPfiiiiiii --------------------------
	.section	.text._Z26avg_pooling_forward_kernelPKfPfiiiiiii,"ax",@progbits
	.align	128
        .global         _Z26avg_pooling_forward_kernelPKfPfiiiiiii
        .type           _Z26avg_pooling_forward_kernelPKfPfiiiiiii,@function
        .size           _Z26avg_pooling_forward_kernelPKfPfiiiiiii,(.L_x_27 - _Z26avg_pooling_forward_kernelPKfPfiiiiiii)
        .other          _Z26avg_pooling_forward_kernelPKfPfiiiiiii,@"STO_CUDA_ENTRY STV_DEFAULT"
_Z26avg_pooling_forward_kernelPKfPfiiiiiii:
.text._Z26avg_pooling_forward_kernelPKfPfiiiiiii:
[----:B------:R-:W-:Y:S08]  /*0000*/  LDC R1, c[0x0][0x37c] ;  /* 0x0000df00ff017b82 */ /* 0x000ff00000000800 */
[----:B------:R-:W0:Y:S01]  /*0010*/  LDC.64 R8, c[0x0][0x3a0] ;  /* 0x0000e800ff087b82 */ /* 0x000e220000000a00 */
[----:B------:R-:W1:Y:S01]  /*0020*/  LDCU UR6, c[0x0][0x398] ;  /* 0x00007300ff0677ac */ /* 0x000e620008000800 */
[----:B------:R-:W2:Y:S06]  /*0030*/  S2R R13, SR_TID.X ;  /* 0x00000000000d7919 */ /* 0x000eac0000002100 */
[----:B------:R-:W3:Y:S08]  /*0040*/  LDC R15, c[0x0][0x39c] ;  /* 0x0000e700ff0f7b82 */ /* 0x000ef00000000800 */
[----:B------:R-:W4:Y:S01]  /*0050*/  LDC R14, c[0x0][0x3a8] ;  /* 0x0000ea00ff0e7b82 */ /* 0x000f220000000800 */
[----:B0-----:R-:W-:-:S07]  /*0060*/  IABS R0, R9 ;  /* 0x0000000900007213 */ /* 0x001fce0000000000 */
[----:B------:R-:W2:Y:S01]  /*0070*/  S2UR UR4, SR_CTAID.X ;  /* 0x00000000000479c3 */ /* 0x000ea20000002500 */
[C---:B-1----:R-:W-:Y:S01]  /*0080*/  IADD3 R5, PT, PT, -R8.reuse, UR6, RZ ;  /* 0x0000000608057c10 */ /* 0x042fe2000fffe1ff */
[----:B------:R-:W0:Y:S01]  /*0090*/  I2F.RP R6, R0 ;  /* 0x0000000000067306 */ /* 0x000e220000209400 */
[----:B---3--:R-:W-:-:S05]  /*00a0*/  IADD3 R7, PT, PT, -R8, R15, RZ ;  /* 0x0000000f08077210 */ /* 0x008fca0007ffe1ff */
[----:B------:R-:W2:Y:S01]  /*00b0*/  LDC R16, c[0x0][0x360] ;  /* 0x0000d800ff107b82 */ /* 0x000ea20000000800 */
[C---:B----4-:R-:W-:Y:S02]  /*00c0*/  IMAD R4, R14.reuse, 0x2, R5 ;  /* 0x000000020e047824 */ /* 0x050fe400078e0205 */
[----:B------:R-:W-:Y:S01]  /*00d0*/  IMAD R10, R14, 0x2, R7 ;  /* 0x000000020e0a7824 */ /* 0x000fe200078e0207 */
[----:B0-----:R-:W0:Y:S01]  /*00e0*/  MUFU.RCP R6, R6 ;  /* 0x0000000600067308 */ /* 0x001e220000001000 */
[----:B--2---:R-:W-:Y:S02]  /*00f0*/  IMAD R16, R16, UR4, R13 ;  /* 0x0000000410107c24 */ /* 0x004fe4000f8e020d */
[----:B0-----:R-:W-:Y:S01]  /*0100*/  VIADD R2, R6, 0xffffffe ;  /* 0x0ffffffe06027836 */ /* 0x001fe20000000000 */
[----:B------:R-:W-:Y:S02]  /*0110*/  IABS R6, R4 ;  /* 0x0000000400067213 */ /* 0x000fe40000000000 */
[----:B------:R-:W-:-:S02]  /*0120*/  LOP3.LUT R4, R4, R9, RZ, 0x3c, !PT ;  /* 0x0000000904047212 */ /* 0x000fc400078e3cff */
[----:B------:R0:W1:Y:S02]  /*0130*/  F2I.FTZ.U32.TRUNC.NTZ R3, R2 ;  /* 0x0000000200037305 */ /* 0x000064000021f000 */
[----:B------:R-:W-:Y:S01]  /*0140*/  ISETP.GE.AND P3, PT, R4, RZ, PT ;  /* 0x000000ff0400720c */ /* 0x000fe20003f66270 */
[----:B0-----:R-:W-:Y:S02]  /*0150*/  HFMA2 R2, -RZ, RZ, 0, 0 ;  /* 0x00000000ff027431 */ /* 0x001fe400000001ff */
[----:B-1----:R-:W-:-:S04]  /*0160*/  IMAD.MOV R11, RZ, RZ, -R3 ;  /* 0x000000ffff0b7224 */ /* 0x002fc800078e0a03 */
[----:B------:R-:W-:Y:S01]  /*0170*/  IMAD R5, R11, R0, RZ ;  /* 0x000000000b057224 */ /* 0x000fe200078e02ff */
[----:B------:R-:W-:Y:S02]  /*0180*/  IABS R11, R10 ;  /* 0x0000000a000b7213 */ /* 0x000fe40000000000 */
[----:B------:R-:W-:Y:S01]  /*0190*/  LOP3.LUT R10, R10, R9, RZ, 0x3c, !PT ;  /* 0x000000090a0a7212 */ /* 0x000fe200078e3cff */
[----:B------:R-:W-:-:S04]  /*01a0*/  IMAD.HI.U32 R2, R3, R5, R2 ;  /* 0x0000000503027227 */ /* 0x000fc800078e0002 */
[----:B------:R-:W-:-:S04]  /*01b0*/  IMAD.MOV.U32 R5, RZ, RZ, R6 ;  /* 0x000000ffff057224 */ /* 0x000fc800078e0006 */
[----:B------:R-:W-:-:S04]  /*01c0*/  IMAD.HI.U32 R3, R2, R5, RZ ;  /* 0x0000000502037227 */ /* 0x000fc800078e00ff */
[----:B------:R-:W-:-:S04]  /*01d0*/  IMAD.HI.U32 R2, R2, R11, RZ ;  /* 0x0000000b02027227 */ /* 0x000fc800078e00ff */
[----:B------:R-:W-:Y:S01]  /*01e0*/  IMAD.MOV R6, RZ, RZ, -R3 ;  /* 0x000000ffff067224 */ /* 0x000fe200078e0a03 */
[----:B------:R-:W-:-:S03]  /*01f0*/  IADD3 R7, PT, PT, -R2, RZ, RZ ;  /* 0x000000ff02077210 */ /* 0x000fc60007ffe1ff */
[C---:B------:R-:W-:Y:S02]  /*0200*/  IMAD R5, R0.reuse, R6, R5 ;  /* 0x0000000600057224 */ /* 0x040fe400078e0205 */
[C---:B------:R-:W-:Y:S02]  /*0210*/  IMAD R11, R0.reuse, R7, R11 ;  /* 0x00000007000b7224 */ /* 0x040fe400078e020b */
[----:B------:R-:W0:Y:S01]  /*0220*/  LDC.64 R6, c[0x0][0x390] ;  /* 0x0000e400ff067b82 */ /* 0x000e220000000a00 */
[C---:B------:R-:W-:Y:S02]  /*0230*/  ISETP.GT.U32.AND P2, PT, R0.reuse, R5, PT ;  /* 0x000000050000720c */ /* 0x040fe40003f44070 */
[----:B------:R-:W-:-:S11]  /*0240*/  ISETP.GT.U32.AND P4, PT, R0, R11, PT ;  /* 0x0000000b0000720c */ /* 0x000fd60003f84070 */
[--C-:B------:R-:W-:Y:S01]  /*0250*/  @!P2 IMAD.IADD R5, R5, 0x1, -R0.reuse ;  /* 0x000000010505a824 */ /* 0x100fe200078e0a00 */
[----:B------:R-:W-:Y:S01]  /*0260*/  @!P2 IADD3 R3, PT, PT, R3, 0x1, RZ ;  /* 0x000000010303a810 */ /* 0x000fe20007ffe0ff */
[----:B------:R-:W-:Y:S01]  /*0270*/  @!P4 IMAD.IADD R11, R11, 0x1, -R0 ;  /* 0x000000010b0bc824 */ /* 0x000fe200078e0a00 */
[----:B------:R-:W-:Y:S01]  /*0280*/  ISETP.GE.AND P2, PT, R10, RZ, PT ;  /* 0x000000ff0a00720c */ /* 0x000fe20003f46270 */
[----:B------:R-:W-:Y:S01]  /*0290*/  @!P4 VIADD R2, R2, 0x1 ;  /* 0x000000010202c836 */ /* 0x000fe20000000000 */
[-C--:B------:R-:W-:Y:S02]  /*02a0*/  ISETP.GE.U32.AND P0, PT, R5, R0.reuse, PT ;  /* 0x000000000500720c */ /* 0x080fe40003f06070 */
[----:B------:R-:W-:Y:S02]  /*02b0*/  ISETP.GE.U32.AND P1, PT, R11, R0, PT ;  /* 0x000000000b00720c */ /* 0x000fe40003f26070 */
[----:B------:R-:W-:Y:S01]  /*02c0*/  LOP3.LUT R0, RZ, R9, RZ, 0x33, !PT ;  /* 0x00000009ff007212 */ /* 0x000fe200078e33ff */
[----:B0-----:R-:W-:-:S08]  /*02d0*/  IMAD R6, R7, R6, RZ ;  /* 0x0000000607067224 */ /* 0x001fd000078e02ff */
[----:B------:R-:W-:Y:S01]  /*02e0*/  @P0 VIADD R3, R3, 0x1 ;  /* 0x0000000103030836 */ /* 0x000fe20000000000 */
[----:B------:R-:W-:Y:S02]  /*02f0*/  ISETP.NE.AND P0, PT, R9, RZ, PT ;  /* 0x000000ff0900720c */ /* 0x000fe40003f05270 */
[----:B------:R-:W-:Y:S01]  /*0300*/  @P1 IADD3 R2, PT, PT, R2, 0x1, RZ ;  /* 0x0000000102021810 */ /* 0x000fe20007ffe0ff */
[----:B------:R-:W-:-:S04]  /*0310*/  @!P3 IMAD.MOV R3, RZ, RZ, -R3 ;  /* 0x000000ffff03b224 */ /* 0x000fc800078e0a03 */
[----:B------:R-:W-:Y:S01]  /*0320*/  @!P2 IMAD.MOV R2, RZ, RZ, -R2 ;  /* 0x000000ffff02a224 */ /* 0x000fe200078e0a02 */
[----:B------:R-:W-:-:S04]  /*0330*/  SEL R5, R0, R3, !P0 ;  /* 0x0000000300057207 */ /* 0x000fc80004000000 */
[----:B------:R-:W-:Y:S01]  /*0340*/  SEL R2, R0, R2, !P0 ;  /* 0x0000000200027207 */ /* 0x000fe20004000000 */
[----:B------:R-:W-:-:S04]  /*0350*/  IMAD R3, R5, R6, R6 ;  /* 0x0000000605037224 */ /* 0x000fc800078e0206 */
[----:B------:R-:W-:-:S05]  /*0360*/  IMAD R3, R2, R3, R3 ;  /* 0x0000000302037224 */ /* 0x000fca00078e0203 */
[----:B------:R-:W-:-:S13]  /*0370*/  ISETP.GE.AND P0, PT, R16, R3, PT ;  /* 0x000000031000720c */ /* 0x000fda0003f06270 */
[----:B------:R-:W-:Y:S05]  /*0380*/  @P0 EXIT ;  /* 0x000000000000094d */ /* 0x000fea0003800000 */
[----:B------:R-:W-:Y:S01]  /*0390*/  IADD3 R0, PT, PT, R5, 0x1, RZ ;  /* 0x0000000105007810 */ /* 0x000fe20007ffe0ff */
[----:B------:R-:W-:Y:S01]  /*03a0*/  VIADD R3, R2, 0x1 ;  /* 0x0000000102037836 */ /* 0x000fe20000000000 */
[----:B------:R-:W-:Y:S01]  /*03b0*/  IABS R17, R7 ;  /* 0x0000000700117213 */ /* 0x000fe20000000000 */
[----:B------:R-:W0:Y:S01]  /*03c0*/  LDCU.64 UR4, c[0x0][0x358] ;  /* 0x00006b00ff0477ac */ /* 0x000e220008000a00 */
[----:B------:R-:W-:Y:S01]  /*03d0*/  IABS R18, R0 ;  /* 0x0000000000127213 */ /* 0x000fe20000000000 */
[-C--:B------:R-:W-:Y:S01]  /*03e0*/  IMAD R2, R0, R3.reuse, RZ ;  /* 0x0000000300027224 */ /* 0x080fe200078e02ff */
[----:B------:R-:W-:Y:S01]  /*03f0*/  IABS R13, R3 ;  /* 0x00000003000d7213 */ /* 0x000fe20000000000 */
[----:B------:R-:W-:Y:S01]  /*0400*/  I2F.RP R21, R17 ;  /* 0x0000001100157306 */ /* 0x000fe20000209400 */
[----:B------:R-:W-:Y:S01]  /*0410*/  ISETP.NE.AND P3, PT, R3, RZ, PT ;  /* 0x000000ff0300720c */ /* 0x000fe20003f65270 */
[----:B------:R-:W-:Y:S01]  /*0420*/  BSSY.RECONVERGENT B1, `(.L_x_0) ;  /* 0x0000102000017945 */ /* 0x000fe20003800200 */
[----:B------:R-:W-:-:S02]  /*0430*/  IABS R12, R2 ;  /* 0x00000002000c7213 */ /* 0x000fc40000000000 */
[----:B------:R-:W-:-:S03]  /*0440*/  IABS R24, R2 ;  /* 0x0000000200187213 */ /* 0x000fc60000000000 */
[----:B------:R-:W1:Y:S02]  /*0450*/  I2F.RP R6, R13 ;  /* 0x0000000d00067306 */ /* 0x000e640000209400 */
[----:B------:R-:W-:-:S06]  /*0460*/  IMAD.MOV R25, RZ, RZ, -R24 ;  /* 0x000000ffff197224 */ /* 0x000fcc00078e0a18 */
[----:B------:R-:W2:Y:S08]  /*0470*/  I2F.RP R19, R12 ;  /* 0x0000000c00137306 */ /* 0x000eb00000209400 */
[----:B-1----:R-:W1:Y:S08]  /*0480*/  MUFU.RCP R6, R6 ;  /* 0x0000000600067308 */ /* 0x002e700000001000 */
[----:B--2---:R-:W2:Y:S08]  /*0490*/  MUFU.RCP R19, R19 ;  /* 0x0000001300137308 */ /* 0x004eb00000001000 */
[----:B------:R-:W-:Y:S01]  /*04a0*/  I2F.RP R10, R18 ;  /* 0x00000012000a7306 */ /* 0x000fe20000209400 */
[----:B-1----:R-:W-:-:S02]  /*04b0*/  VIADD R4, R6, 0xffffffe ;  /* 0x0ffffffe06047836 */ /* 0x002fc40000000000 */
[----:B------:R-:W-:-:S05]  /*04c0*/  IMAD R6, R2, R7, RZ ;  /* 0x0000000702067224 */ /* 0x000fca00078e02ff */
[----:B------:R1:W3:Y:S01]  /*04d0*/  F2I.FTZ.U32.TRUNC.NTZ R5, R4 ;  /* 0x0000000400057305 */ /* 0x0002e2000021f000 */
[----:B--2---:R-:W-:Y:S02]  /*04e0*/  IADD3 R11, PT, PT, R19, 0xffffffe, RZ ;  /* 0x0ffffffe130b7810 */ /* 0x004fe40007ffe0ff */
[----:B------:R-:W-:-:S05]  /*04f0*/  IABS R22, R6 ;  /* 0x0000000600167213 */ /* 0x000fca0000000000 */
[----:B------:R-:W2:Y:S01]  /*0500*/  F2I.FTZ.U32.TRUNC.NTZ R11, R11 ;  /* 0x0000000b000b7305 */ /* 0x000ea2000021f000 */
[----:B-1----:R-:W-:Y:S01]  /*0510*/  MOV R4, RZ ;  /* 0x000000ff00047202 */ /* 0x002fe20000000f00 */
[----:B---3--:R-:W-:-:S06]  /*0520*/  IMAD.MOV R20, RZ, RZ, -R5 ;  /* 0x000000ffff147224 */ /* 0x008fcc00078e0a05 */
[----:B------:R-:W1:Y:S01]  /*0530*/  MUFU.RCP R21, R21 ;  /* 0x0000001500157308 */ /* 0x000e620000001000 */
[----:B------:R-:W-:Y:S01]  /*0540*/  IMAD R19, R20, R13, RZ ;  /* 0x0000000d14137224 */ /* 0x000fe200078e02ff */
[----:B------:R-:W-:Y:S01]  /*0550*/  IABS R20, R16 ;  /* 0x0000001000147213 */ /* 0x000fe20000000000 */
[----:B--2---:R-:W-:Y:S02]  /*0560*/  IMAD.MOV R23, RZ, RZ, -R11 ;  /* 0x000000ffff177224 */ /* 0x004fe400078e0a0b */
[----:B------:R-:W-:-:S03]  /*0570*/  IMAD.HI.U32 R5, R5, R19, R4 ;  /* 0x0000001305057227 */ /* 0x000fc600078e0004 */
[----:B------:R2:W3:Y:S01]  /*0580*/  MUFU.RCP R4, R10 ;  /* 0x0000000a00047308 */ /* 0x0004e20000001000 */
[----:B------:R-:W-:Y:S01]  /*0590*/  IMAD R19, R23, R12, RZ ;  /* 0x0000000c17137224 */ /* 0x000fe200078e02ff */
[----:B------:R-:W-:Y:S01]  /*05a0*/  IABS R23, R3 ;  /* 0x0000000300177213 */ /* 0x000fe20000000000 */
[----:B-1----:R-:W-:Y:S02]  /*05b0*/  VIADD R24, R21, 0xffffffe ;  /* 0x0ffffffe15187836 */ /* 0x002fe40000000000 */
[----:B--2---:R-:W-:-:S04]  /*05c0*/  IMAD.MOV.U32 R10, RZ, RZ, RZ ;  /* 0x000000ffff0a7224 */ /* 0x004fc800078e00ff */
[----:B------:R-:W-:Y:S01]  /*05d0*/  IMAD.HI.U32 R11, R11, R19, R10 ;  /* 0x000000130b0b7227 */ /* 0x000fe200078e000a */
[----:B------:R-:W-:-:S03]  /*05e0*/  IADD3 R10, PT, PT, RZ, -R23, RZ ;  /* 0x80000017ff0a7210 */ /* 0x000fc60007ffe0ff */
[----:B------:R-:W-:Y:S01]  /*05f0*/  IMAD.MOV.U32 R19, RZ, RZ, R22 ;  /* 0x000000ffff137224 */ /* 0x000fe200078e0016 */
[----:B---3--:R-:W-:Y:S01]  /*0600*/  IADD3 R4, PT, PT, R4, 0xffffffe, RZ ;  /* 0x0ffffffe04047810 */ /* 0x008fe20007ffe0ff */
[----:B------:R-:W-:Y:S02]  /*0610*/  IMAD.HI.U32 R23, R5, R20, RZ ;  /* 0x0000001405177227 */ /* 0x000fe400078e00ff */
[----:B------:R-:W1:Y:S02]  /*0620*/  I2F.RP R22, R19 ;  /* 0x0000001300167306 */ /* 0x000e640000209400 */
[--C-:B------:R-:W-:Y:S02]  /*0630*/  IMAD R10, R23, R10, R20.reuse ;  /* 0x0000000a170a7224 */ /* 0x100fe400078e0214 */
[----:B------:R-:W-:Y:S01]  /*0640*/  IMAD.HI.U32 R21, R11, R20, RZ ;  /* 0x000000140b157227 */ /* 0x000fe200078e00ff */
[----:B------:R-:W-:Y:S02]  /*0650*/  LOP3.LUT R11, R16, R3, RZ, 0x3c, !PT ;  /* 0x00000003100b7212 */ /* 0x000fe400078e3cff */
[----:B------:R-:W-:Y:S01]  /*0660*/  ISETP.GT.U32.AND P5, PT, R13, R10, PT ;  /* 0x0000000a0d00720c */ /* 0x000fe20003fa4070 */
[----:B------:R-:W-:Y:S01]  /*0670*/  IMAD R25, R21, R25, R20 ;  /* 0x0000001915197224 */ /* 0x000fe200078e0214 */
[----:B------:R-:W2:Y:S01]  /*0680*/  F2I.FTZ.U32.TRUNC.NTZ R5, R24 ;  /* 0x0000001800057305 */ /* 0x000ea2000021f000 */
[----:B------:R-:W-:-:S03]  /*0690*/  ISETP.GE.AND P0, PT, R11, RZ, PT ;  /* 0x000000ff0b00720c */ /* 0x000fc60003f06270 */
[----:B------:R-:W-:-:S04]  /*06a0*/  ISETP.GT.U32.AND P6, PT, R12, R25, PT ;  /* 0x000000190c00720c */ /* 0x000fc80003fc4070 */
[----:B-1----:R-:W1:Y:S03]  /*06b0*/  MUFU.RCP R22, R22 ;  /* 0x0000001600167308 */ /* 0x002e660000001000 */
[----:B------:R-:W-:Y:S01]  /*06c0*/  @!P5 IMAD.IADD R10, R10, 0x1, -R13 ;  /* 0x000000010a0ad824 */ /* 0x000fe200078e0a0d */
[----:B------:R-:W-:Y:S01]  /*06d0*/  @!P5 IADD3 R23, PT, PT, R23, 0x1, RZ ;  /* 0x000000011717d810 */ /* 0x000fe20007ffe0ff */
[----:B--2---:R-:W-:-:S03]  /*06e0*/  IMAD.MOV R24, RZ, RZ, -R5 ;  /* 0x000000ffff187224 */ /* 0x004fc600078e0a05 */
[----:B------:R2:W3:Y:S01]  /*06f0*/  F2I.FTZ.U32.TRUNC.NTZ R11, R4 ;  /* 0x00000004000b7305 */ /* 0x0004e2000021f000 */
[----:B------:R-:W-:Y:S01]  /*0700*/  ISETP.GE.U32.AND P4, PT, R10, R13, PT ;  /* 0x0000000d0a00720c */ /* 0x000fe20003f86070 */
[----:B------:R-:W-:Y:S01]  /*0710*/  @!P6 VIADD R21, R21, 0x1 ;  /* 0x000000011515e836 */ /* 0x000fe20000000000 */
[----:B------:R-:W-:Y:S02]  /*0720*/  @!P6 IADD3 R25, PT, PT, R25, -R12, RZ ;  /* 0x8000000c1919e210 */ /* 0x000fe40007ffe0ff */
[----:B------:R-:W-:Y:S02]  /*0730*/  LOP3.LUT R10, R16, R2, RZ, 0x3c, !PT ;  /* 0x00000002100a7212 */ /* 0x000fe400078e3cff */
[----:B------:R-:W-:Y:S01]  /*0740*/  ISETP.GE.U32.AND P1, PT, R25, R12, PT ;  /* 0x0000000c1900720c */ /* 0x000fe20003f26070 */
[----:B------:R-:W-:Y:S01]  /*0750*/  IMAD R25, R24, R17, RZ ;  /* 0x0000001118197224 */ /* 0x000fe200078e02ff */
[----:B------:R-:W-:Y:S01]  /*0760*/  ISETP.GE.AND P2, PT, R10, RZ, PT ;  /* 0x000000ff0a00720c */ /* 0x000fe20003f46270 */
[----:B-1----:R-:W-:Y:S01]  /*0770*/  VIADD R22, R22, 0xffffffe ;  /* 0x0ffffffe16167836 */ /* 0x002fe20000000000 */
[----:B------:R-:W-:Y:S01]  /*0780*/  ISETP.NE.AND P6, PT, R6, RZ, PT ;  /* 0x000000ff0600720c */ /* 0x000fe20003fc5270 */
[----:B--2---:R-:W-:-:S02]  /*0790*/  IMAD.MOV.U32 R4, RZ, RZ, RZ ;  /* 0x000000ffff047224 */ /* 0x004fc400078e00ff */
[----:B------:R1:W2:Y:S01]  /*07a0*/  F2I.FTZ.U32.TRUNC.NTZ R13, R22 ;  /* 0x00000016000d7305 */ /* 0x0002a2000021f000 */
[----:B------:R-:W-:Y:S01]  /*07b0*/  @P4 IADD3 R23, PT, PT, R23, 0x1, RZ ;  /* 0x0000000117174810 */ /* 0x000fe20007ffe0ff */
[----:B------:R-:W-:Y:S01]  /*07c0*/  IMAD.HI.U32 R4, R5, R25, R4 ;  /* 0x0000001905047227 */ /* 0x000fe200078e0004 */
[----:B------:R-:W-:Y:S02]  /*07d0*/  ISETP.NE.AND P4, PT, R2, RZ, PT ;  /* 0x000000ff0200720c */ /* 0x000fe40003f85270 */
[----:B------:R-:W-:Y:S01]  /*07e0*/  IABS R5, R0 ;  /* 0x0000000000057213 */ /* 0x000fe20000000000 */
[----:B---3--:R-:W-:Y:S02]  /*07f0*/  IMAD.MOV R25, RZ, RZ, -R11 ;  /* 0x000000ffff197224 */ /* 0x008fe400078e0a0b */
[----:B------:R-:W-:Y:S01]  /*0800*/  IMAD.MOV.U32 R10, RZ, RZ, RZ ;  /* 0x000000ffff0a7224 */ /* 0x000fe200078e00ff */
[----:B-1----:R-:W-:Y:S01]  /*0810*/  IADD3 R22, PT, PT, RZ, -R5, RZ ;  /* 0x80000005ff167210 */ /* 0x002fe20007ffe0ff */
[----:B------:R-:W-:-:S02]  /*0820*/  IMAD R25, R25, R18, RZ ;  /* 0x0000001219197224 */ /* 0x000fc400078e02ff */
[----:B------:R-:W-:Y:S01]  /*0830*/  @!P0 IMAD.MOV R23, RZ, RZ, -R23 ;  /* 0x000000ffff178224 */ /* 0x000fe200078e0a17 */
[----:B------:R-:W-:Y:S01]  /*0840*/  @!P3 LOP3.LUT R23, RZ, R3, RZ, 0x33, !PT ;  /* 0x00000003ff17b212 */ /* 0x000fe200078e33ff */
[----:B------:R-:W-:Y:S01]  /*0850*/  IMAD.HI.U32 R10, R11, R25, R10 ;  /* 0x000000190b0a7227 */ /* 0x000fe200078e000a */
[----:B--2---:R-:W-:Y:S02]  /*0860*/  IADD3 R12, PT, PT, RZ, -R13, RZ ;  /* 0x8000000dff0c7210 */ /* 0x004fe40007ffe0ff */
[----:B------:R-:W-:Y:S01]  /*0870*/  IABS R5, R23 ;  /* 0x0000001700057213 */ /* 0x000fe20000000000 */
[----:B------:R-:W-:Y:S01]  /*0880*/  @P1 VIADD R21, R21, 0x1 ;  /* 0x0000000115151836 */ /* 0x000fe20000000000 */
[----:B------:R-:W-:Y:S01]  /*0890*/  ISETP.NE.AND P3, PT, R0, RZ, PT ;  /* 0x000000ff0000720c */ /* 0x000fe20003f65270 */
[----:B------:R-:W-:Y:S02]  /*08a0*/  IMAD R11, R12, R19, RZ ;  /* 0x000000130c0b7224 */ /* 0x000fe400078e02ff */
[----:B------:R-:W-:-:S02]  /*08b0*/  IMAD.MOV.U32 R12, RZ, RZ, RZ ;  /* 0x000000ffff0c7224 */ /* 0x000fc400078e00ff */
[----:B------:R-:W-:Y:S01]  /*08c0*/  @!P2 IMAD.MOV R21, RZ, RZ, -R21 ;  /* 0x000000ffff15a224 */ /* 0x000fe200078e0a15 */
[----:B------:R-:W-:Y:S01]  /*08d0*/  @!P4 LOP3.LUT R21, RZ, R2, RZ, 0x33, !PT ;  /* 0x00000002ff15c212 */ /* 0x000fe200078e33ff */
[----:B------:R-:W-:Y:S01]  /*08e0*/  IMAD.HI.U32 R13, R13, R11, R12 ;  /* 0x0000000b0d0d7227 */ /* 0x000fe200078e000c */
[----:B------:R-:W-:Y:S02]  /*08f0*/  IABS R12, R6 ;  /* 0x00000006000c7213 */ /* 0x000fe40000000000 */
[----:B------:R-:W-:Y:S01]  /*0900*/  IABS R2, R21 ;  /* 0x0000001500027213 */ /* 0x000fe20000000000 */
[----:B------:R-:W-:Y:S01]  /*0910*/  IMAD.MOV.U32 R11, RZ, RZ, R22 ;  /* 0x000000ffff0b7224 */ /* 0x000fe200078e0016 */
[----:B------:R-:W-:Y:S01]  /*0920*/  IADD3 R12, PT, PT, RZ, -R12, RZ ;  /* 0x8000000cff0c7210 */ /* 0x000fe20007ffe0ff */
[----:B------:R-:W-:-:S04]  /*0930*/  IMAD.HI.U32 R10, R10, R5, RZ ;  /* 0x000000050a0a7227 */ /* 0x000fc800078e00ff */
[----:B------:R-:W-:Y:S02]  /*0940*/  IMAD R5, R10, R11, R5 ;  /* 0x0000000b0a057224 */ /* 0x000fe400078e0205 */
[----:B------:R-:W-:-:S03]  /*0950*/  IMAD.HI.U32 R4, R4, R2, RZ ;  /* 0x0000000204047227 */ /* 0x000fc600078e00ff */
[----:B------:R-:W-:Y:S01]  /*0960*/  ISETP.GT.U32.AND P0, PT, R18, R5, PT ;  /* 0x000000051200720c */ /* 0x000fe20003f04070 */
[----:B------:R-:W-:Y:S02]  /*0970*/  IMAD.MOV.U32 R10, RZ, RZ, R12 ;  /* 0x000000ffff0a7224 */ /* 0x000fe400078e000c */
[----:B------:R-:W-:-:S04]  /*0980*/  IMAD.HI.U32 R13, R13, R20, RZ ;  /* 0x000000140d0d7227 */ /* 0x000fc800078e00ff */
[----:B------:R-:W-:Y:S02]  /*0990*/  IMAD.MOV R4, RZ, RZ, -R4 ;  /* 0x000000ffff047224 */ /* 0x000fe400078e0a04 */
[----:B------:R-:W-:Y:S02]  /*09a0*/  IMAD R20, R13, R10, R20 ;  /* 0x0000000a0d147224 */ /* 0x000fe400078e0214 */
[----:B------:R-:W-:Y:S01]  /*09b0*/  IMAD R4, R17, R4, R2 ;  /* 0x0000000411047224 */ /* 0x000fe200078e0202 */
[----:B------:R-:W-:Y:S02]  /*09c0*/  LOP3.LUT R2, R16, R6, RZ, 0x3c, !PT ;  /* 0x0000000610027212 */ /* 0x000fe400078e3cff */
[----:B------:R-:W-:Y:S02]  /*09d0*/  ISETP.GT.U32.AND P5, PT, R19, R20, PT ;  /* 0x000000141300720c */ /* 0x000fe40003fa4070 */
[----:B------:R-:W-:Y:S02]  /*09e0*/  ISETP.GT.U32.AND P1, PT, R17, R4, PT ;  /* 0x000000041100720c */ /* 0x000fe40003f24070 */
[----:B------:R-:W-:-:S04]  /*09f0*/  @!P0 IADD3 R5, PT, PT, R5, -R18, RZ ;  /* 0x8000001205058210 */ /* 0x000fc80007ffe0ff */
[----:B------:R-:W-:-:S05]  /*0a00*/  ISETP.GT.U32.AND P4, PT, R18, R5, PT ;  /* 0x000000051200720c */ /* 0x000fca0003f84070 */
[----:B------:R-:W-:Y:S02]  /*0a10*/  @!P5 IMAD.IADD R20, R20, 0x1, -R19 ;  /* 0x000000011414d824 */ /* 0x000fe400078e0a13 */
[----:B------:R-:W-:Y:S01]  /*0a20*/  @!P1 IMAD.IADD R4, R4, 0x1, -R17 ;  /* 0x0000000104049824 */ /* 0x000fe200078e0a11 */
[----:B------:R-:W-:Y:S01]  /*0a30*/  ISETP.GE.AND P1, PT, R23, RZ, PT ;  /* 0x000000ff1700720c */ /* 0x000fe20003f26270 */
[----:B------:R-:W-:Y:S01]  /*0a40*/  @!P5 VIADD R13, R13, 0x1 ;  /* 0x000000010d0dd836 */ /* 0x000fe20000000000 */
[----:B------:R-:W-:Y:S01]  /*0a50*/  ISETP.GE.U32.AND P0, PT, R20, R19, PT ;  /* 0x000000131400720c */ /* 0x000fe20003f06070 */
[----:B------:R-:W-:Y:S01]  /*0a60*/  IMAD.MOV.U32 R19, RZ, RZ, RZ ;  /* 0x000000ffff137224 */ /* 0x000fe200078e00ff */
[----:B------:R-:W-:Y:S02]  /*0a70*/  ISETP.GT.U32.AND P2, PT, R17, R4, PT ;  /* 0x000000041100720c */ /* 0x000fe40003f44070 */
[----:B------:R-:W-:Y:S02]  /*0a80*/  @!P4 IADD3 R5, PT, PT, R5, -R18, RZ ;  /* 0x800000120505c210 */ /* 0x000fe40007ffe0ff */
[----:B------:R-:W-:-:S02]  /*0a90*/  ISETP.GE.AND P4, PT, R2, RZ, PT ;  /* 0x000000ff0200720c */ /* 0x000fc40003f86270 */
[----:B------:R-:W-:Y:S01]  /*0aa0*/  ISETP.GE.AND P5, PT, R21, RZ, PT ;  /* 0x000000ff1500720c */ /* 0x000fe20003fa6270 */
[----:B------:R-:W-:Y:S01]  /*0ab0*/  IMAD.MOV.U32 R2, RZ, RZ, R5 ;  /* 0x000000ffff027224 */ /* 0x000fe200078e0005 */
[----:B------:R-:W-:-:S03]  /*0ac0*/  IADD3 R23, PT, PT, -R23, RZ, RZ ;  /* 0x000000ff17177210 */ /* 0x000fc60007ffe1ff */
[----:B------:R-:W-:Y:S01]  /*0ad0*/  @P0 IADD3 R13, PT, PT, R13, 0x1, RZ ;  /* 0x000000010d0d0810 */ /* 0x000fe20007ffe0ff */
[----:B------:R-:W-:Y:S01]  /*0ae0*/  @!P1 IMAD.MOV R2, RZ, RZ, -R2 ;  /* 0x000000ffff029224 */ /* 0x000fe200078e0a02 */
[----:B------:R-:W-:Y:S01]  /*0af0*/  ISETP.NE.AND P0, PT, R7, RZ, PT ;  /* 0x000000ff0700720c */ /* 0x000fe20003f05270 */
[----:B------:R-:W-:Y:S01]  /*0b00*/  @!P2 IMAD.IADD R4, R4, 0x1, -R17 ;  /* 0x000000010404a824 */ /* 0x000fe200078e0a11 */
[----:B------:R-:W-:Y:S02]  /*0b10*/  @!P3 LOP3.LUT R2, RZ, R0, RZ, 0x33, !PT ;  /* 0x00000000ff02b212 */ /* 0x000fe400078e33ff */
[----:B------:R-:W-:Y:S01]  /*0b20*/  @!P4 IMAD.MOV R13, RZ, RZ, -R13 ;  /* 0x000000ffff0dc224 */ /* 0x000fe200078e0a0d */
[----:B------:R-:W-:Y:S01]  /*0b30*/  @!P6 LOP3.LUT R13, RZ, R6, RZ, 0x33, !PT ;  /* 0x00000006ff0de212 */ /* 0x000fe200078e33ff */
[----:B------:R-:W-:Y:S02]  /*0b40*/  IMAD.MOV.U32 R12, RZ, RZ, R4 ;  /* 0x000000ffff0c7224 */ /* 0x000fe400078e0004 */
[----:B------:R-:W-:-:S02]  /*0b50*/  IMAD R11, R2, R9, -R14 ;  /* 0x00000009020b7224 */ /* 0x000fc400078e0a0e */
[----:B------:R-:W-:Y:S01]  /*0b60*/  IMAD R4, R3, R23, R16 ;  /* 0x0000001703047224 */ /* 0x000fe200078e0210 */
[----:B------:R-:W-:Y:S02]  /*0b70*/  @!P5 IADD3 R12, PT, PT, -R12, RZ, RZ ;  /* 0x000000ff0c0cd210 */ /* 0x000fe40007ffe1ff */
[-C--:B------:R-:W-:Y:S01]  /*0b80*/  VIADDMNMX R5, R11, R8.reuse, UR6, PT ;  /* 0x000000060b057e46 */ /* 0x080fe2000b800108 */
[----:B------:R-:W-:Y:S01]  /*0b90*/  IMAD R9, R4, R9, -R14 ;  /* 0x0000000904097224 */ /* 0x000fe200078e0a0e */
[----:B------:R-:W-:Y:S02]  /*0ba0*/  VIMNMX R10, PT, PT, RZ, R11, !PT ;  /* 0x0000000bff0a7248 */ /* 0x000fe40007fe0100 */
[----:B------:R-:W-:Y:S02]  /*0bb0*/  @!P0 LOP3.LUT R12, RZ, R7, RZ, 0x33, !PT ;  /* 0x00000007ff0c8212 */ /* 0x000fe400078e33ff */
[----:B------:R-:W-:Y:S02]  /*0bc0*/  ISETP.GE.AND P0, PT, R10, R5, PT ;  /* 0x000000050a00720c */ /* 0x000fe40003f06270 */
[----:B------:R-:W-:Y:S01]  /*0bd0*/  VIADDMNMX R6, R9, R8, R15, PT ;  /* 0x0000000809067246 */ /* 0x000fe2000380010f */
[----:B------:R-:W-:Y:S01]  /*0be0*/  IMAD R7, R13, R7, R12 ;  /* 0x000000070d077224 */ /* 0x000fe200078e020c */
[----:B------:R-:W-:Y:S01]  /*0bf0*/  VIMNMX R11, PT, PT, RZ, R9, !PT ;  /* 0x00000009ff0b7248 */ /* 0x000fe20007fe0100 */
[----:B------:R-:W-:-:S08]  /*0c00*/  IMAD.MOV.U32 R8, RZ, RZ, RZ ;  /* 0x000000ffff087224 */ /* 0x000fd000078e00ff */
[----:B0-----:R-:W-:Y:S05]  /*0c10*/  @P0 BRA `(.L_x_1) ;  /* 0x0000000800080947 */ /* 0x001fea0003800000 */
[----:B------:R-:W-:Y:S01]  /*0c20*/  IADD3 R13, PT, PT, R6, -R11, RZ ;  /* 0x8000000b060d7210 */ /* 0x000fe20007ffe0ff */
[----:B------:R-:W-:Y:S02]  /*0c30*/  IMAD.MOV.U32 R19, RZ, RZ, RZ ;  /* 0x000000ffff137224 */ /* 0x000fe400078e00ff */
[----:B------:R-:W-:Y:S01]  /*0c40*/  IMAD.MOV.U32 R8, RZ, RZ, RZ ;  /* 0x000000ffff087224 */ /* 0x000fe200078e00ff */
[C---:B------:R-:W-:Y:S02]  /*0c50*/  LOP3.LUT R18, R13.reuse, 0xfffffff0, RZ, 0xc0, !PT ;  /* 0xfffffff00d127812 */ /* 0x040fe400078ec0ff */
[C---:B------:R-:W-:Y:S02]  /*0c60*/  LOP3.LUT R12, R13.reuse, 0xf, RZ, 0xc0, !PT ;  /* 0x0000000f0d0c7812 */ /* 0x040fe400078ec0ff */
[C---:B------:R-:W-:Y:S02]  /*0c70*/  LOP3.LUT R16, R13.reuse, 0x7, RZ, 0xc0, !PT ;  /* 0x000000070d107812 */ /* 0x040fe400078ec0ff */
[----:B------:R-:W-:-:S02]  /*0c80*/  LOP3.LUT R17, R13, 0x3, RZ, 0xc0, !PT ;  /* 0x000000030d117812 */ /* 0x000fc400078ec0ff */
[----:B------:R-:W-:-:S07]  /*0c90*/  IADD3 R18, PT, PT, -R18, RZ, RZ ;  /* 0x000000ff12127210 */ /* 0x000fce0007ffe1ff */
.L_x_11:
[----:B------:R-:W-:Y:S01]  /*0ca0*/  ISETP.GE.AND P0, PT, R11, R6, PT ;  /* 0x000000060b00720c */ /* 0x000fe20003f06270 */
[----:B------:R-:W-:-:S12]  /*0cb0*/  BSSY.RECONVERGENT B0, `(.L_x_2) ;  /* 0x0000075000007945 */ /* 0x000fd80003800200 */
[----:B------:R-:W-:Y:S05]  /*0cc0*/  @P0 BRA `(.L_x_3) ;  /* 0x0000000400cc0947 */ /* 0x000fea0003800000 */
[----:B------:R-:W0:Y:S01]  /*0cd0*/  LDCU UR6, c[0x0][0x398] ;  /* 0x00007300ff0677ac */ /* 0x000e220008000800 */
[----:B------:R-:W-:Y:S01]  /*0ce0*/  IMAD.IADD R9, R11, 0x1, -R6 ;  /* 0x000000010b097824 */ /* 0x000fe200078e0a06 */
[----:B------:R-:W-:Y:S01]  /*0cf0*/  BSSY.RECONVERGENT B2, `(.L_x_4) ;  /* 0x0000031000027945 */ /* 0x000fe20003800200 */
[----:B------:R-:W-:Y:S01]  /*0d00*/  ISETP.NE.AND P1, PT, R12, RZ, PT ;  /* 0x000000ff0c00720c */ /* 0x000fe20003f25270 */
[----:B------:R-:W-:Y:S02]  /*0d10*/  IMAD.MOV.U32 R20, RZ, RZ, R11 ;  /* 0x000000ffff147224 */ /* 0x000fe400078e000b */
[----:B------:R-:W-:Y:S01]  /*0d20*/  ISETP.GT.U32.AND P0, PT, R9, -0x10, PT ;  /* 0xfffffff00900780c */ /* 0x000fe20003f04070 */
[----:B0-----:R-:W-:-:S12]  /*0d30*/  IMAD R9, R7, UR6, R10 ;  /* 0x0000000607097c24 */ /* 0x001fd8000f8e020a */
[----:B------:R-:W-:Y:S05]  /*0d40*/  @P0 BRA `(.L_x_5) ;  /* 0x0000000000ac0947 */ /* 0x000fea0003800000 */
[----:B------:R-:W0:Y:S01]  /*0d50*/  LDCU UR6, c[0x0][0x39c] ;  /* 0x00007380ff0677ac */ /* 0x000e220008000800 */
[----:B------:R-:W-:Y:S01]  /*0d60*/  MOV R22, R18 ;  /* 0x0000001200167202 */ /* 0x000fe20000000f00 */
[--C-:B------:R-:W-:Y:S02]  /*0d70*/  IMAD.MOV.U32 R20, RZ, RZ, R11.reuse ;  /* 0x000000ffff147224 */ /* 0x100fe400078e000b */
[----:B0-----:R-:W-:-:S07]  /*0d80*/  IMAD R21, R9, UR6, R11 ;  /* 0x0000000609157c24 */ /* 0x001fce000f8e020b */
.L_x_6:
[----:B------:R-:W0:Y:S02]  /*0d90*/  LDC.64 R14, c[0x0][0x380] ;  /* 0x0000e000ff0e7b82 */ /* 0x000e240000000a00 */
[----:B0-----:R-:W-:-:S05]  /*0da0*/  IMAD.WIDE R14, R21, 0x4, R14 ;  /* 0x00000004150e7825 */ /* 0x001fca00078e020e */
[----:B------:R-:W2:Y:S04]  /*0db0*/  LDG.E R26, desc[UR4][R14.64] ;  /* 0x000000040e1a7981 */ /* 0x000ea8000c1e1900 */
[----:B------:R-:W3:Y:S04]  /*0dc0*/  LDG.E R25, desc[UR4][R14.64+0x4] ;  /* 0x000004040e197981 */ /* 0x000ee8000c1e1900 */
[----:B------:R-:W4:Y:S04]  /*0dd0*/  LDG.E R24, desc[UR4][R14.64+0x8] ;  /* 0x000008040e187981 */ /* 0x000f28000c1e1900 */
[----:B------:R-:W5:Y:S01]  /*0de0*/  LDG.E R23, desc[UR4][R14.64+0xc] ;  /* 0x00000c040e177981 */ /* 0x000f62000c1e1900 */
[----:B--2---:R-:W-:-:S03]  /*0df0*/  FADD R26, R26, R19 ;  /* 0x000000131a1a7221 */ /* 0x004fc60000000000 */
[----:B------:R-:W2:Y:S01]  /*0e00*/  LDG.E R19, desc[UR4][R14.64+0x10] ;  /* 0x000010040e137981 */ /* 0x000ea2000c1e1900 */
[----:B---3--:R-:W-:-:S03]  /*0e10*/  FADD R27, R26, R25 ;  /* 0x000000191a1b7221 */ /* 0x008fc60000000000 */
[----:B------:R-:W3:Y:S01]  /*0e20*/  LDG.E R25, desc[UR4][R14.64+0x14] ;  /* 0x000014040e197981 */ /* 0x000ee2000c1e1900 */
[----:B----4-:R-:W-:-:S03]  /*0e30*/  FADD R26, R27, R24 ;  /* 0x000000181b1a7221 */ /* 0x010fc60000000000 */
[----:B------:R-:W4:Y:S01]  /*0e40*/  LDG.E R24, desc[UR4][R14.64+0x18] ;  /* 0x000018040e187981 */ /* 0x000f22000c1e1900 */
[----:B-----5:R-:W-:-:S03]  /*0e50*/  FADD R26, R26, R23 ;  /* 0x000000171a1a7221 */ /* 0x020fc60000000000 */
        /* <DEDUP_REMOVED lines=14> */
[----:B------:R-:W4:Y:S04]  /*0f40*/  LDG.E R24, desc[UR4][R14.64+0x38] ;  /* 0x000038040e187981 */ /* 0x000f28000c1e1900 */
[----:B------:R-:W4:Y:S01]  /*0f50*/  LDG.E R27, desc[UR4][R14.64+0x3c] ;  /* 0x00003c040e1b7981 */ /* 0x000f22000c1e1900 */
[----:B------:R-:W-:Y:S02]  /*0f60*/  VIADD R22, R22, 0x10 ;  /* 0x0000001016167836 */ /* 0x000fe40000000000 */
[----:B-----5:R-:W-:Y:S01]  /*0f70*/  FADD R26, R26, R23 ;  /* 0x000000171a1a7221 */ /* 0x020fe20000000000 */
[----:B------:R-:W-:Y:S01]  /*0f80*/  IADD3 R20, PT, PT, R20, 0x10, RZ ;  /* 0x0000001014147810 */ /* 0x000fe20007ffe0ff */
[----:B------:R-:W-:Y:S01]  /*0f90*/  VIADD R21, R21, 0x10 ;  /* 0x0000001015157836 */ /* 0x000fe20000000000 */
[----:B------:R-:W-:Y:S01]  /*0fa0*/  ISETP.NE.AND P0, PT, R22, RZ, PT ;  /* 0x000000ff1600720c */ /* 0x000fe20003f05270 */
[----:B--2---:R-:W-:-:S04]  /*0fb0*/  FADD R26, R26, R19 ;  /* 0x000000131a1a7221 */ /* 0x004fc80000000000 */
[----:B---3--:R-:W-:-:S04]  /*0fc0*/  FADD R25, R26, R25 ;  /* 0x000000191a197221 */ /* 0x008fc80000000000 */
[----:B----4-:R-:W-:-:S04]  /*0fd0*/  FADD R24, R25, R24 ;  /* 0x0000001819187221 */ /* 0x010fc80000000000 */
[----:B------:R-:W-:Y:S01]  /*0fe0*/  FADD R19, R24, R27 ;  /* 0x0000001b18137221 */ /* 0x000fe20000000000 */
[----:B------:R-:W-:Y:S06]  /*0ff0*/  @P0 BRA `(.L_x_6) ;  /* 0xfffffffc00640947 */ /* 0x000fec000383ffff */
.L_x_5:
[----:B------:R-:W-:Y:S05]  /*1000*/  BSYNC.RECONVERGENT B2 ;  /* 0x0000000000027941 */ /* 0x000fea0003800200 */
.L_x_4:
[----:B------:R-:W-:Y:S01]  /*1010*/  IMAD.IADD R8, R8, 0x1, R13 ;  /* 0x0000000108087824 */ /* 0x000fe200078e020d */
[----:B------:R-:W-:Y:S06]  /*1020*/  @!P1 BRA `(.L_x_3) ;  /* 0x0000000000f49947 */ /* 0x000fec0003800000 */
[----:B------:R-:W-:Y:S01]  /*1030*/  IADD3 R14, PT, PT, R12, -0x1, RZ ;  /* 0xffffffff0c0e7810 */ /* 0x000fe20007ffe0ff */
[----:B------:R-:W-:Y:S01]  /*1040*/  BSSY.RECONVERGENT B2, `(.L_x_7) ;  /* 0x0000019000027945 */ /* 0x000fe20003800200 */
[----:B------:R-:W-:Y:S02]  /*1050*/  ISETP.NE.AND P1, PT, R16, RZ, PT ;  /* 0x000000ff1000720c */ /* 0x000fe40003f25270 */
[----:B------:R-:W-:-:S13]  /*1060*/  ISETP.GE.U32.AND P0, PT, R14, 0x7, PT ;  /* 0x000000070e00780c */ /* 0x000fda0003f06070 */
[----:B------:R-:W-:Y:S05]  /*1070*/  @!P0 BRA `(.L_x_8) ;  /* 0x0000000000548947 */ /* 0x000fea0003800000 */
[----:B------:R-:W0:Y:S01]  /*1080*/  LDC.64 R14, c[0x0][0x380] ;  /* 0x0000e000ff0e7b82 */ /* 0x000e220000000a00 */
[----:B------:R-:W1:Y:S02]  /*1090*/  LDCU UR6, c[0x0][0x39c] ;  /* 0x00007380ff0677ac */ /* 0x000e640008000800 */
[----:B-1----:R-:W-:-:S04]  /*10a0*/  IMAD R21, R9, UR6, R20 ;  /* 0x0000000609157c24 */ /* 0x002fc8000f8e0214 */
[----:B0-----:R-:W-:-:S05]  /*10b0*/  IMAD.WIDE R14, R21, 0x4, R14 ;  /* 0x00000004150e7825 */ /* 0x001fca00078e020e */
[----:B------:R-:W2:Y:S04]  /*10c0*/  LDG.E R26, desc[UR4][R14.64] ;  /* 0x000000040e1a7981 */ /* 0x000ea8000c1e1900 */
[----:B------:R-:W3:Y:S04]  /*10d0*/  LDG.E R27, desc[UR4][R14.64+0x4] ;  /* 0x000004040e1b7981 */ /* 0x000ee8000c1e1900 */
[----:B------:R-:W4:Y:S04]  /*10e0*/  LDG.E R24, desc[UR4][R14.64+0x8] ;  /* 0x000008040e187981 */ /* 0x000f28000c1e1900 */
[----:B------:R-:W5:Y:S04]  /*10f0*/  LDG.E R23, desc[UR4][R14.64+0xc] ;  /* 0x00000c040e177981 */ /* 0x000f68000c1e1900 */
[----:B------:R-:W5:Y:S04]  /*1100*/  LDG.E R22, desc[UR4][R14.64+0x10] ;  /* 0x000010040e167981 */ /* 0x000f68000c1e1900 */
[----:B------:R-:W5:Y:S04]  /*1110*/  LDG.E R21, desc[UR4][R14.64+0x14] ;  /* 0x000014040e157981 */ /* 0x000f68000c1e1900 */
[----:B------:R-:W5:Y:S01]  /*1120*/  LDG.E R25, desc[UR4][R14.64+0x1c] ;  /* 0x00001c040e197981 */ /* 0x000f62000c1e1900 */
[----:B--2---:R-:W-:-:S03]  /*1130*/  FADD R26, R19, R26 ;  /* 0x0000001a131a7221 */ /* 0x004fc60000000000 */
[----:B------:R-:W2:Y:S01]  /*1140*/  LDG.E R19, desc[UR4][R14.64+0x18] ;  /* 0x000018040e137981 */ /* 0x000ea2000c1e1900 */
[----:B---3--:R-:W-:-:S04]  /*1150*/  FADD R27, R26, R27 ;  /* 0x0000001b1a1b7221 */ /* 0x008fc80000000000 */
[----:B----4-:R-:W-:-:S04]  /*1160*/  FADD R24, R27, R24 ;  /* 0x000000181b187221 */ /* 0x010fc80000000000 */
[----:B-----5:R-:W-:-:S04]  /*1170*/  FADD R23, R24, R23 ;  /* 0x0000001718177221 */ /* 0x020fc80000000000 */
[----:B------:R-:W-:-:S04]  /*1180*/  FADD R22, R23, R22 ;  /* 0x0000001617167221 */ /* 0x000fc80000000000 */
[----:B------:R-:W-:Y:S01]  /*1190*/  FADD R22, R22, R21 ;  /* 0x0000001516167221 */ /* 0x000fe20000000000 */
[----:B------:R-:W-:-:S03]  /*11a0*/  VIADD R20, R20, 0x8 ;  /* 0x0000000814147836 */ /* 0x000fc60000000000 */
[----:B--2---:R-:W-:-:S04]  /*11b0*/  FADD R22, R22, R19 ;  /* 0x0000001316167221 */ /* 0x004fc80000000000 */
[----:B------:R-:W-:-:S07]  /*11c0*/  FADD R19, R22, R25 ;  /* 0x0000001916137221 */ /* 0x000fce0000000000 */
.L_x_8:
[----:B------:R-:W-:Y:S05]  /*11d0*/  BSYNC.RECONVERGENT B2 ;  /* 0x0000000000027941 */ /* 0x000fea0003800200 */
.L_x_7:
[----:B------:R-:W-:Y:S05]  /*11e0*/  @!P1 BRA `(.L_x_3) ;  /* 0x0000000000849947 */ /* 0x000fea0003800000 */
[----:B------:R-:W-:Y:S01]  /*11f0*/  VIADD R14, R16, 0xffffffff ;  /* 0xffffffff100e7836 */ /* 0x000fe20000000000 */
[----:B------:R-:W-:Y:S01]  /*1200*/  BSSY.RECONVERGENT B2, `(.L_x_9) ;  /* 0x0000011000027945 */ /* 0x000fe20003800200 */
[----:B------:R-:W-:-:S03]  /*1210*/  ISETP.NE.AND P1, PT, R17, RZ, PT ;  /* 0x000000ff1100720c */ /* 0x000fc60003f25270 */
        /* <DEDUP_REMOVED lines=9> */
[----:B------:R-:W5:Y:S01]  /*12b0*/  LDG.E R26, desc[UR4][R14.64+0xc] ;  /* 0x00000c040e1a7981 */ /* 0x000f62000c1e1900 */
[----:B------:R-:W-:Y:S01]  /*12c0*/  IADD3 R20, PT, PT, R20, 0x4, RZ ;  /* 0x0000000414147810 */ /* 0x000fe20007ffe0ff */
[----:B--2---:R-:W-:-:S04]  /*12d0*/  FADD R22, R19, R22 ;  /* 0x0000001613167221 */ /* 0x004fc80000000000 */
[----:B---3--:R-:W-:-:S04]  /*12e0*/  FADD R21, R22, R21 ;  /* 0x0000001516157221 */ /* 0x008fc80000000000 */
[----:B----4-:R-:W-:-:S04]  /*12f0*/  FADD R21, R21, R24 ;  /* 0x0000001815157221 */ /* 0x010fc80000000000 */
[----:B-----5:R-:W-:-:S07]  /*1300*/  FADD R19, R21, R26 ;  /* 0x0000001a15137221 */ /* 0x020fce0000000000 */
.L_x_10:
[----:B------:R-:W-:Y:S05]  /*1310*/  BSYNC.RECONVERGENT B2 ;  /* 0x0000000000027941 */ /* 0x000fea0003800200 */
.L_x_9:
[----:B------:R-:W-:Y:S05]  /*1320*/  @!P1 BRA `(.L_x_3) ;  /* 0x0000000000349947 */ /* 0x000fea0003800000 */
[----:B------:R-:W0:Y:S01]  /*1330*/  LDC.64 R14, c[0x0][0x380] ;  /* 0x0000e000ff0e7b82 */ /* 0x000e220000000a00 */
[----:B------:R-:W1:Y:S02]  /*1340*/  LDCU UR6, c[0x0][0x39c] ;  /* 0x00007380ff0677ac */ /* 0x000e640008000800 */
[----:B-1----:R-:W-:-:S04]  /*1350*/  IMAD R9, R9, UR6, R20 ;  /* 0x0000000609097c24 */ /* 0x002fc8000f8e0214 */
[----:B0-----:R-:W-:-:S05]  /*1360*/  IMAD.WIDE R14, R9, 0x4, R14 ;  /* 0x00000004090e7825 */ /* 0x001fca00078e020e */
[----:B------:R-:W2:Y:S01]  /*1370*/  LDG.E R20, desc[UR4][R14.64] ;  /* 0x000000040e147981 */ /* 0x000ea2000c1e1900 */
[----:B------:R-:W-:Y:S01]  /*1380*/  ISETP.NE.AND P0, PT, R17, 0x1, PT ;  /* 0x000000011100780c */ /* 0x000fe20003f05270 */
[----:B--2---:R-:W-:-:S12]  /*1390*/  FADD R19, R19, R20 ;  /* 0x0000001413137221 */ /* 0x004fd80000000000 */
[----:B------:R-:W-:Y:S05]  /*13a0*/  @!P0 BRA `(.L_x_3) ;  /* 0x0000000000148947 */ /* 0x000fea0003800000 */
[----:B------:R-:W-:Y:S01]  /*13b0*/  ISETP.NE.AND P0, PT, R17, 0x2, PT ;  /* 0x000000021100780c */ /* 0x000fe20003f05270 */
[----:B------:R-:W2:-:S12]  /*13c0*/  LDG.E R20, desc[UR4][R14.64+0x4] ;  /* 0x000004040e147981 */ /* 0x000e98000c1e1900 */
[----:B------:R-:W3:Y:S01]  /*13d0*/  @P0 LDG.E R22, desc[UR4][R14.64+0x8] ;  /* 0x000008040e160981 */ /* 0x000ee2000c1e1900 */
[----:B--2---:R-:W-:-:S04]  /*13e0*/  FADD R19, R19, R20 ;  /* 0x0000001413137221 */ /* 0x004fc80000000000 */
[----:B---3--:R-:W-:-:S07]  /*13f0*/  @P0 FADD R19, R19, R22 ;  /* 0x0000001613130221 */ /* 0x008fce0000000000 */
.L_x_3:
[----:B------:R-:W-:Y:S05]  /*1400*/  BSYNC.RECONVERGENT B0 ;  /* 0x0000000000007941 */ /* 0x000fea0003800200 */
.L_x_2:
[----:B------:R-:W-:-:S05]  /*1410*/  VIADD R10, R10, 0x1 ;  /* 0x000000010a0a7836 */ /* 0x000fca0000000000 */
[----:B------:R-:W-:-:S13]  /*1420*/  ISETP.NE.AND P0, PT, R10, R5, PT ;  /* 0x000000050a00720c */ /* 0x000fda0003f05270 */
[----:B------:R-:W-:Y:S05]  /*1430*/  @P0 BRA `(.L_x_11) ;  /* 0xfffffff800180947 */ /* 0x000fea000383ffff */
.L_x_1:
[----:B------:R-:W-:Y:S05]  /*1440*/  BSYNC.RECONVERGENT B1 ;  /* 0x0000000000017941 */ /* 0x000fea0003800200 */
.L_x_0:
[----:B------:R-:W-:Y:S01]  /*1450*/  ISETP.GE.AND P0, PT, R8, 0x1, PT ;  /* 0x000000010800780c */ /* 0x000fe20003f06270 */
[----:B------:R-:W-:Y:S01]  /*1460*/  IMAD R0, R0, R7, R2 ;  /* 0x0000000700007224 */ /* 0x000fe200078e0202 */
[----:B------:R-:W-:Y:S01]  /*1470*/  BSSY.RECONVERGENT B0, `(.L_x_12) ;  /* 0x0000012000007945 */ /* 0x000fe20003800200 */
[----:B------:R-:W-:Y:S02]  /*1480*/  HFMA2 R7, -RZ, RZ, 0, 0 ;  /* 0x00000000ff077431 */ /* 0x000fe400000001ff */
[----:B------:R-:W-:-:S08]  /*1490*/  IMAD R3, R3, R0, R4 ;  /* 0x0000000003037224 */ /* 0x000fd000078e0204 */
[----:B------:R-:W-:Y:S05]  /*14a0*/  @!P0 BRA `(.L_x_13) ;  /* 0x0000000000388947 */ /* 0x000fea0003800000 */
[----:B------:R-:W-:Y:S01]  /*14b0*/  I2FP.F32.U32 R8, R8 ;  /* 0x0000000800087245 */ /* 0x000fe20000201000 */
[----:B------:R-:W-:Y:S03]  /*14c0*/  BSSY.RECONVERGENT B1, `(.L_x_13) ;  /* 0x000000c000017945 */ /* 0x000fe60003800200 */
[----:B------:R-:W0:Y:S08]  /*14d0*/  MUFU.RCP R0, R8 ;  /* 0x0000000800007308 */ /* 0x000e300000001000 */
[----:B------:R-:W1:Y:S01]  /*14e0*/  FCHK P0, R19, R8 ;  /* 0x0000000813007302 */ /* 0x000e620000000000 */
[----:B0-----:R-:W-:-:S04]  /*14f0*/  FFMA R5, -R8, R0, 1 ;  /* 0x3f80000008057423 */ /* 0x001fc80000000100 */
[----:B------:R-:W-:-:S04]  /*1500*/  FFMA R0, R0, R5, R0 ;  /* 0x0000000500007223 */ /* 0x000fc80000000000 */
[----:B------:R-:W-:-:S04]  /*1510*/  FFMA R2, R0, R19, RZ ;  /* 0x0000001300027223 */ /* 0x000fc800000000ff */
[----:B------:R-:W-:-:S04]  /*1520*/  FFMA R5, -R8, R2, R19 ;  /* 0x0000000208057223 */ /* 0x000fc80000000113 */
[----:B------:R-:W-:Y:S01]  /*1530*/  FFMA R7, R0, R5, R2 ;  /* 0x0000000500077223 */ /* 0x000fe20000000002 */
[----:B-1----:R-:W-:Y:S06]  /*1540*/  @!P0 BRA `(.L_x_14) ;  /* 0x00000000000c8947 */ /* 0x002fec0003800000 */
[----:B------:R-:W-:-:S07]  /*1550*/  MOV R2, 0x1570 ;  /* 0x0000157000027802 */ /* 0x000fce0000000f00 */
[----:B------:R-:W-:Y:S05]  /*1560*/  CALL.REL.NOINC `($__internal_0_$__cuda_sm3x_div_rn_noftz_f32_slowpath) ;  /* 0x00000000001c7944 */ /* 0x000fea0003c00000 */
[----:B------:R-:W-:-:S07]  /*1570*/  IMAD.MOV.U32 R7, RZ, RZ, R0 ;  /* 0x000000ffff077224 */ /* 0x000fce00078e0000 */
.L_x_14:
[----:B------:R-:W-:Y:S05]  /*1580*/  BSYNC.RECONVERGENT B1 ;  /* 0x0000000000017941 */ /* 0x000fea0003800200 */
.L_x_13:
[----:B------:R-:W-:Y:S05]  /*1590*/  BSYNC.RECONVERGENT B0 ;  /* 0x0000000000007941 */ /* 0x000fea0003800200 */
.L_x_12:
[----:B------:R-:W0:Y:S02]  /*15a0*/  LDC.64 R4, c[0x0][0x388] ;  /* 0x0000e200ff047b82 */ /* 0x000e240000000a00 */
[----:B0-----:R-:W-:-:S05]  /*15b0*/  IMAD.WIDE R2, R3, 0x4, R4 ;  /* 0x0000000403027825 */ /* 0x001fca00078e0204 */
[----:B------:R-:W-:Y:S01]  /*15c0*/  STG.E desc[UR4][R2.64], R7 ;  /* 0x0000000702007986 */ /* 0x000fe2000c101904 */
[----:B------:R-:W-:Y:S05]  /*15d0*/  EXIT ;  /* 0x000000000000794d */ /* 0x000fea0003800000 */
        .weak           $__internal_0_$__cuda_sm3x_div_rn_noftz_f32_slowpath
        .type           $__internal_0_$__cuda_sm3x_div_rn_noftz_f32_slowpath,@function
        .size           $__internal_0_$__cuda_sm3x_div_rn_noftz_f32_slowpath,(.L_x_27 - $__internal_0_$__cuda_sm3x_div_rn_noftz_f32_slowpath)
$__internal_0_$__cuda_sm3x_div_rn_noftz_f32_slowpath:
[----:B------:R-:W-:Y:S01]  /*15e0*/  SHF.R.U32.HI R4, RZ, 0x17, R8 ;  /* 0x00000017ff047819 */ /* 0x000fe20000011608 */
[----:B------:R-:W-:Y:S01]  /*15f0*/  BSSY.RECONVERGENT B2, `(.L_x_15) ;  /* 0x0000064000027945 */ /* 0x000fe20003800200 */
[----:B------:R-:W-:Y:S02]  /*1600*/  SHF.R.U32.HI R0, RZ, 0x17, R19 ;  /* 0x00000017ff007819 */ /* 0x000fe40000011613 */
[----:B------:R-:W-:Y:S02]  /*1610*/  LOP3.LUT R13, R4, 0xff, RZ, 0xc0, !PT ;  /* 0x000000ff040d7812 */ /* 0x000fe400078ec0ff */
[----:B------:R-:W-:Y:S02]  /*1620*/  LOP3.LUT R10, R0, 0xff, RZ, 0xc0, !PT ;  /* 0x000000ff000a7812 */ /* 0x000fe400078ec0ff */
[----:B------:R-:W-:Y:S02]  /*1630*/  IADD3 R7, PT, PT, R13, -0x1, RZ ;  /* 0xffffffff0d077810 */ /* 0x000fe40007ffe0ff */
[----:B------:R-:W-:Y:S01]  /*1640*/  MOV R4, R8 ;  /* 0x0000000800047202 */ /* 0x000fe20000000f00 */
[----:B------:R-:W-:Y:S01]  /*1650*/  VIADD R6, R10, 0xffffffff ;  /* 0xffffffff0a067836 */ /* 0x000fe20000000000 */
[----:B------:R-:W-:-:S04]  /*1660*/  ISETP.GT.U32.AND P0, PT, R7, 0xfd, PT ;  /* 0x000000fd0700780c */ /* 0x000fc80003f04070 */
[----:B------:R-:W-:-:S13]  /*1670*/  ISETP.GT.U32.OR P0, PT, R6, 0xfd, P0 ;  /* 0x000000fd0600780c */ /* 0x000fda0000704470 */
[----:B------:R-:W-:Y:S01]  /*1680*/  @!P0 IMAD.MOV.U32 R5, RZ, RZ, RZ ;  /* 0x000000ffff058224 */ /* 0x000fe200078e00ff */
[----:B------:R-:W-:Y:S06]  /*1690*/  @!P0 BRA `(.L_x_16) ;  /* 0x0000000000608947 */ /* 0x000fec0003800000 */
[----:B------:R-:W-:Y:S02]  /*16a0*/  FSETP.GTU.FTZ.AND P0, PT, |R19|, +INF , PT ;  /* 0x7f8000001300780b */ /* 0x000fe40003f1c200 */
[----:B------:R-:W-:Y:S02]  /*16b0*/  FSETP.GTU.FTZ.AND P1, PT, |R8|, +INF , PT ;  /* 0x7f8000000800780b */ /* 0x000fe40003f3c200 */
[----:B------:R-:W-:Y:S02]  /*16c0*/  MOV R0, R8 ;  /* 0x0000000800007202 */ /* 0x000fe40000000f00 */
[----:B------:R-:W-:-:S13]  /*16d0*/  PLOP3.LUT P0, PT, P0, P1, PT, 0xf8, 0x8f ;  /* 0x00000000008f781c */ /* 0x000fda0000703f70 */
[----:B------:R-:W-:Y:S05]  /*16e0*/  @P0 BRA `(.L_x_17) ;  /* 0x00000004004c0947 */ /* 0x000fea0003800000 */
[----:B------:R-:W-:-:S13]  /*16f0*/  LOP3.LUT P0, RZ, R4, 0x7fffffff, R19, 0xc8, !PT ;  /* 0x7fffffff04ff7812 */ /* 0x000fda000780c813 */
[----:B------:R-:W-:Y:S05]  /*1700*/  @!P0 BRA `(.L_x_18) ;  /* 0x00000004003c8947 */ /* 0x000fea0003800000 */
[C---:B------:R-:W-:Y:S02]  /*1710*/  FSETP.NEU.FTZ.AND P0, PT, |R19|.reuse, +INF , PT ;  /* 0x7f8000001300780b */ /* 0x040fe40003f1d200 */
[----:B------:R-:W-:Y:S02]  /*1720*/  FSETP.NEU.FTZ.AND P2, PT, |R0|, +INF , PT ;  /* 0x7f8000000000780b */ /* 0x000fe40003f5d200 */
[----:B------:R-:W-:-:S11]  /*1730*/  FSETP.NEU.FTZ.AND P1, PT, |R19|, +INF , PT ;  /* 0x7f8000001300780b */ /* 0x000fd60003f3d200 */
[----:B------:R-:W-:Y:S05]  /*1740*/  @!P2 BRA !P0, `(.L_x_18) ;  /* 0x00000004002ca947 */ /* 0x000fea0004000000 */
[----:B------:R-:W-:-:S04]  /*1750*/  LOP3.LUT P0, RZ, R19, 0x7fffffff, RZ, 0xc0, !PT ;  /* 0x7fffffff13ff7812 */ /* 0x000fc8000780c0ff */
[----:B------:R-:W-:-:S13]  /*1760*/  PLOP3.LUT P0, PT, P2, P0, PT, 0x2f, 0xf2 ;  /* 0x0000000000f2781c */ /* 0x000fda0001700577 */
[----:B------:R-:W-:Y:S05]  /*1770*/  @P0 BRA `(.L_x_19) ;  /* 0x0000000400180947 */ /* 0x000fea0003800000 */
[----:B------:R-:W-:-:S04]  /*1780*/  LOP3.LUT P0, RZ, R4, 0x7fffffff, RZ, 0xc0, !PT ;  /* 0x7fffffff04ff7812 */ /* 0x000fc8000780c0ff */
[----:B------:R-:W-:-:S13]  /*1790*/  PLOP3.LUT P0, PT, P1, P0, PT, 0x2f, 0xf2 ;  /* 0x0000000000f2781c */ /* 0x000fda0000f00577 */
[----:B------:R-:W-:Y:S05]  /*17a0*/  @P0 BRA `(.L_x_20) ;  /* 0x0000000400000947 */ /* 0x000fea0003800000 */
[----:B------:R-:W-:Y:S02]  /*17b0*/  ISETP.GE.AND P0, PT, R6, RZ, PT ;  /* 0x000000ff0600720c */ /* 0x000fe40003f06270 */
[----:B------:R-:W-:-:S11]  /*17c0*/  ISETP.GE.AND P1, PT, R7, RZ, PT ;  /* 0x000000ff0700720c */ /* 0x000fd60003f26270 */
[----:B------:R-:W-:Y:S01]  /*17d0*/  @P0 IMAD.MOV.U32 R5, RZ, RZ, RZ ;  /* 0x000000ffff050224 */ /* 0x000fe200078e00ff */
[----:B------:R-:W-:Y:S01]  /*17e0*/  @!P0 MOV R5, 0xffffffc0 ;  /* 0xffffffc000058802 */ /* 0x000fe20000000f00 */
[----:B------:R-:W-:Y:S01]  /*17f0*/  @!P0 FFMA R19, R19, 1.84467440737095516160e+19, RZ ;  /* 0x5f80000013138823 */ /* 0x000fe200000000ff */
[----:B------:R-:W-:-:S03]  /*1800*/  @!P1 FFMA R4, R0, 1.84467440737095516160e+19, RZ ;  /* 0x5f80000000049823 */ /* 0x000fc600000000ff */
[----:B------:R-:W-:-:S07]  /*1810*/  @!P1 VIADD R5, R5, 0x40 ;  /* 0x0000004005059836 */ /* 0x000fce0000000000 */
.L_x_16:
[----:B------:R-:W-:Y:S01]  /*1820*/  LEA R7, R13, 0xc0800000, 0x17 ;  /* 0xc08000000d077811 */ /* 0x000fe200078eb8ff */
[----:B------:R-:W-:Y:S03]  /*1830*/  BSSY.RECONVERGENT B3, `(.L_x_21) ;  /* 0x0000036000037945 */ /* 0x000fe60003800200 */
[----:B------:R-:W-:Y:S01]  /*1840*/  IADD3 R7, PT, PT, -R7, R4, RZ ;  /* 0x0000000407077210 */ /* 0x000fe20007ffe1ff */
[----:B------:R-:W-:-:S03]  /*1850*/  VIADD R4, R10, 0xffffff81 ;  /* 0xffffff810a047836 */ /* 0x000fc60000000000 */
[----:B------:R-:W0:Y:S01]  /*1860*/  MUFU.RCP R6, R7 ;  /* 0x0000000700067308 */ /* 0x000e220000001000 */
[----:B------:R-:W-:Y:S01]  /*1870*/  FADD.FTZ R9, -R7, -RZ ;  /* 0x800000ff07097221 */ /* 0x000fe20000010100 */
[----:B------:R-:W-:-:S03]  /*1880*/  IMAD R0, R4, -0x800000, R19 ;  /* 0xff80000004007824 */ /* 0x000fc600078e0213 */
[----:B0-----:R-:W-:-:S04]  /*1890*/  FFMA R11, R6, R9, 1 ;  /* 0x3f800000060b7423 */ /* 0x001fc80000000009 */
[----:B------:R-:W-:-:S04]  /*18a0*/  FFMA R15, R6, R11, R6 ;  /* 0x0000000b060f7223 */ /* 0x000fc80000000006 */
[----:B------:R-:W-:-:S04]  /*18b0*/  FFMA R6, R0, R15, RZ ;  /* 0x0000000f00067223 */ /* 0x000fc800000000ff */
[----:B------:R-:W-:-:S04]  /*18c0*/  FFMA R11, R9, R6, R0 ;  /* 0x00000006090b7223 */ /* 0x000fc80000000000 */
[----:B------:R-:W-:Y:S01]  /*18d0*/  FFMA R8, R15, R11, R6 ;  /* 0x0000000b0f087223 */ /* 0x000fe20000000006 */
[----:B------:R-:W-:-:S03]  /*18e0*/  IADD3 R6, PT, PT, R4, 0x7f, -R13 ;  /* 0x0000007f04067810 */ /* 0x000fc60007ffe80d */
[----:B------:R-:W-:Y:S01]  /*18f0*/  FFMA R9, R9, R8, R0 ;  /* 0x0000000809097223 */ /* 0x000fe20000000000 */
[----:B------:R-:W-:-:S03]  /*1900*/  IADD3 R5, PT, PT, R6, R5, RZ ;  /* 0x0000000506057210 */ /* 0x000fc60007ffe0ff */
[----:B------:R-:W-:-:S05]  /*1910*/  FFMA R0, R15, R9, R8 ;  /* 0x000000090f007223 */ /* 0x000fca0000000008 */
[----:B------:R-:W-:-:S04]  /*1920*/  SHF.R.U32.HI R4, RZ, 0x17, R0 ;  /* 0x00000017ff047819 */ /* 0x000fc80000011600 */
[----:B------:R-:W-:-:S05]  /*1930*/  LOP3.LUT R4, R4, 0xff, RZ, 0xc0, !PT ;  /* 0x000000ff04047812 */ /* 0x000fca00078ec0ff */
[----:B------:R-:W-:-:S05]  /*1940*/  IMAD.IADD R10, R4, 0x1, R5 ;  /* 0x00000001040a7824 */ /* 0x000fca00078e0205 */
[----:B------:R-:W-:-:S04]  /*1950*/  IADD3 R4, PT, PT, R10, -0x1, RZ ;  /* 0xffffffff0a047810 */ /* 0x000fc80007ffe0ff */
[----:B------:R-:W-:-:S13]  /*1960*/  ISETP.GE.U32.AND P0, PT, R4, 0xfe, PT ;  /* 0x000000fe0400780c */ /* 0x000fda0003f06070 */
[----:B------:R-:W-:Y:S05]  /*1970*/  @!P0 BRA `(.L_x_22) ;  /* 0x0000000000808947 */ /* 0x000fea0003800000 */
[----:B------:R-:W-:-:S13]  /*1980*/  ISETP.GT.AND P0, PT, R10, 0xfe, PT ;  /* 0x000000fe0a00780c */ /* 0x000fda0003f04270 */
[----:B------:R-:W-:Y:S05]  /*1990*/  @P0 BRA `(.L_x_23) ;  /* 0x00000000006c0947 */ /* 0x000fea0003800000 */
[----:B------:R-:W-:-:S13]  /*19a0*/  ISETP.GE.AND P0, PT, R10, 0x1, PT ;  /* 0x000000010a00780c */ /* 0x000fda0003f06270 */
[----:B------:R-:W-:Y:S05]  /*19b0*/  @P0 BRA `(.L_x_24) ;  /* 0x0000000000740947 */ /* 0x000fea0003800000 */
[----:B------:R-:W-:Y:S02]  /*19c0*/  ISETP.GE.AND P0, PT, R10, -0x18, PT ;  /* 0xffffffe80a00780c */ /* 0x000fe40003f06270 */
[----:B------:R-:W-:-:S11]  /*19d0*/  LOP3.LUT R0, R0, 0x80000000, RZ, 0xc0, !PT ;  /* 0x8000000000007812 */ /* 0x000fd600078ec0ff */
[----:B------:R-:W-:Y:S05]  /*19e0*/  @!P0 BRA `(.L_x_24) ;  /* 0x0000000000688947 */ /* 0x000fea0003800000 */
[CCC-:B------:R-:W-:Y:S01]  /*19f0*/  FFMA.RZ R4, R15.reuse, R9.reuse, R8.reuse ;  /* 0x000000090f047223 */ /* 0x1c0fe2000000c008 */
[C---:B------:R-:W-:Y:S02]  /*1a00*/  VIADD R7, R10.reuse, 0x20 ;  /* 0x000000200a077836 */ /* 0x040fe40000000000 */
[CCC-:B------:R-:W-:Y:S01]  /*1a10*/  FFMA.RM R5, R15.reuse, R9.reuse, R8.reuse ;  /* 0x000000090f057223 */ /* 0x1c0fe20000004008 */
[----:B------:R-:W-:Y:S02]  /*1a20*/  ISETP.NE.AND P2, PT, R10, RZ, PT ;  /* 0x000000ff0a00720c */ /* 0x000fe40003f45270 */
[----:B------:R-:W-:Y:S01]  /*1a30*/  LOP3.LUT R6, R4, 0x7fffff, RZ, 0xc0, !PT ;  /* 0x007fffff04067812 */ /* 0x000fe200078ec0ff */
[----:B------:R-:W-:Y:S01]  /*1a40*/  FFMA.RP R4, R15, R9, R8 ;  /* 0x000000090f047223 */ /* 0x000fe20000008008 */
[----:B------:R-:W-:Y:S02]  /*1a50*/  ISETP.NE.AND P1, PT, R10, RZ, PT ;  /* 0x000000ff0a00720c */ /* 0x000fe40003f25270 */
[----:B------:R-:W-:-:S02]  /*1a60*/  LOP3.LUT R6, R6, 0x800000, RZ, 0xfc, !PT ;  /* 0x0080000006067812 */ /* 0x000fc400078efcff */
[----:B------:R-:W-:Y:S02]  /*1a70*/  IADD3 R8, PT, PT, -R10, RZ, RZ ;  /* 0x000000ff0a087210 */ /* 0x000fe40007ffe1ff */
[----:B------:R-:W-:Y:S02]  /*1a80*/  SHF.L.U32 R7, R6, R7, RZ ;  /* 0x0000000706077219 */ /* 0x000fe400000006ff */
[----:B------:R-:W-:Y:S02]  /*1a90*/  FSETP.NEU.FTZ.AND P0, PT, R4, R5, PT ;  /* 0x000000050400720b */ /* 0x000fe40003f1d000 */
[----:B------:R-:W-:Y:S02]  /*1aa0*/  SEL R5, R8, RZ, P2 ;  /* 0x000000ff08057207 */ /* 0x000fe40001000000 */
[----:B------:R-:W-:Y:S02]  /*1ab0*/  ISETP.NE.AND P1, PT, R7, RZ, P1 ;  /* 0x000000ff0700720c */ /* 0x000fe40000f25270 */
[----:B------:R-:W-:-:S02]  /*1ac0*/  SHF.R.U32.HI R5, RZ, R5, R6 ;  /* 0x00000005ff057219 */ /* 0x000fc40000011606 */
[----:B------:R-:W-:Y:S02]  /*1ad0*/  PLOP3.LUT P0, PT, P0, P1, PT, 0xf8, 0x8f ;  /* 0x00000000008f781c */ /* 0x000fe40000703f70 */
[----:B------:R-:W-:Y:S02]  /*1ae0*/  SHF.R.U32.HI R7, RZ, 0x1, R5 ;  /* 0x00000001ff077819 */ /* 0x000fe40000011605 */
[----:B------:R-:W-:-:S04]  /*1af0*/  SEL R4, RZ, 0x1, !P0 ;  /* 0x00000001ff047807 */ /* 0x000fc80004000000 */
[----:B------:R-:W-:-:S04]  /*1b00*/  LOP3.LUT R4, R4, 0x1, R7, 0xf8, !PT ;  /* 0x0000000104047812 */ /* 0x000fc800078ef807 */
[----:B------:R-:W-:-:S05]  /*1b10*/  LOP3.LUT R4, R4, R5, RZ, 0xc0, !PT ;  /* 0x0000000504047212 */ /* 0x000fca00078ec0ff */
[----:B------:R-:W-:-:S05]  /*1b20*/  IMAD.IADD R7, R7, 0x1, R4 ;  /* 0x0000000107077824 */ /* 0x000fca00078e0204 */
[----:B------:R-:W-:Y:S01]  /*1b30*/  LOP3.LUT R0, R7, R0, RZ, 0xfc, !PT ;  /* 0x0000000007007212 */ /* 0x000fe200078efcff */
[----:B------:R-:W-:Y:S06]  /*1b40*/  BRA `(.L_x_24) ;  /* 0x0000000000107947 */ /* 0x000fec0003800000 */
.L_x_23:
[----:B------:R-:W-:-:S04]  /*1b50*/  LOP3.LUT R0, R0, 0x80000000, RZ, 0xc0, !PT ;  /* 0x8000000000007812 */ /* 0x000fc800078ec0ff */
[----:B------:R-:W-:Y:S01]  /*1b60*/  LOP3.LUT R0, R0, 0x7f800000, RZ, 0xfc, !PT ;  /* 0x7f80000000007812 */ /* 0x000fe200078efcff */
[----:B------:R-:W-:Y:S06]  /*1b70*/  BRA `(.L_x_24) ;  /* 0x0000000000047947 */ /* 0x000fec0003800000 */
.L_x_22:
[----:B------:R-:W-:-:S07]  /*1b80*/  LEA R0, R5, R0, 0x17 ;  /* 0x0000000005007211 */ /* 0x000fce00078eb8ff */
.L_x_24:
[----:B------:R-:W-:Y:S05]  /*1b90*/  BSYNC.RECONVERGENT B3 ;  /* 0x0000000000037941 */ /* 0x000fea0003800200 */
.L_x_21:
[----:B------:R-:W-:Y:S05]  /*1ba0*/  BRA `(.L_x_25) ;  /* 0x0000000000207947 */ /* 0x000fea0003800000 */
.L_x_20:
[----:B------:R-:W-:-:S04]  /*1bb0*/  LOP3.LUT R0, R4, 0x80000000, R19, 0x48, !PT ;  /* 0x8000000004007812 */ /* 0x000fc800078e4813 */
[----:B------:R-:W-:Y:S01]  /*1bc0*/  LOP3.LUT R0, R0, 0x7f800000, RZ, 0xfc, !PT ;  /* 0x7f80000000007812 */ /* 0x000fe200078efcff */
[----:B------:R-:W-:Y:S06]  /*1bd0*/  BRA `(.L_x_25) ;  /* 0x0000000000147947 */ /* 0x000fec0003800000 */
.L_x_19:
[----:B------:R-:W-:Y:S01]  /*1be0*/  LOP3.LUT R0, R4, 0x80000000, R19, 0x48, !PT ;  /* 0x8000000004007812 */ /* 0x000fe200078e4813 */
[----:B------:R-:W-:Y:S06]  /*1bf0*/  BRA `(.L_x_25) ;  /* 0x00000000000c7947 */ /* 0x000fec0003800000 */
.L_x_18:
[----:B------:R-:W0:Y:S01]  /*1c00*/  MUFU.RSQ R0, -QNAN ;  /* 0xffc0000000007908 */ /* 0x000e220000001400 */
[----:B------:R-:W-:Y:S05]  /*1c10*/  BRA `(.L_x_25) ;  /* 0x0000000000047947 */ /* 0x000fea0003800000 */
.L_x_17:
[----:B------:R-:W-:-:S07]  /*1c20*/  FADD.FTZ R0, R19, R0 ;  /* 0x0000000013007221 */ /* 0x000fce0000010000 */
.L_x_25:
[----:B------:R-:W-:Y:S05]  /*1c30*/  BSYNC.RECONVERGENT B2 ;  /* 0x0000000000027941 */ /* 0x000fea0003800200 */
.L_x_15:
[----:B------:R-:W-:Y:S02]  /*1c40*/  HFMA2 R5, -RZ, RZ, 0, 0 ;  /* 0x00000000ff057431 */ /* 0x000fe400000001ff */
[----:B------:R-:W-:-:S04]  /*1c50*/  IMAD.MOV.U32 R4, RZ, RZ, R2 ;  /* 0x000000ffff047224 */ /* 0x000fc800078e0002 */
[----:B0-----:R-:W-:Y:S05]  /*1c60*/  RET.REL.NODEC R4 `(_Z26avg_pooling_forward_kernelPKfPfiiiiiii) ;  /* 0xffffffe004e47950 */ /* 0x001fea0003c3ffff */
.L_x_26:
[----:B------:R-:W-:-:S00]  /*1c70*/  BRA `(.L_x_26) ;  /* 0xfffffffc00fc7947 */ /* 0x000fc0000383ffff */
[----:B------:R-:W-:-:S00]  /*1c80*/  NOP ;  /* 0x0000000000007918 */ /* 0x000fc00000000000 */
[----:B------:R-:W-:-:S00]  /*1c90*/  NOP ;  /* 0x0000000000007918 */ /* 0x000fc00000000000 */
[----:B------:R-:W-:-:S00]  /*1ca0*/  NOP ;  /* 0x0000000000007918 */ /* 0x000fc00000000000 */
[----:B------:R-:W-:-:S00]  /*1cb0*/  NOP ;  /* 0x0000000000007918 */ /* 0x000fc00000000000 */
[----:B------:R-:W-:-:S00]  /*1cc0*/  NOP ;  /* 0x0000000000007918 */ /* 0x000fc00000000000 */
[----:B------:R-:W-:-:S00]  /*1cd0*/  NOP ;  /* 0x0000000000007918 */ /* 0x000fc00000000000 */
[----:B------:R-:W-:-:S00]  /*1ce0*/  NOP ;  /* 0x0000000000007918 */ /* 0x000fc00000000000 */
[----:B------:R-:W-:-:S00]  /*1cf0*/  NOP ;  /* 0x0000000000007918 */ /* 0x000fc00000000000 */
.L_x_27:


//--------------------- .nv.shared.reserved.0     --------------------------
	.section	.nv.shared.reserved.0,"aw",@nobits
	.weak		__nv_reservedSMEM_offset_0_alias
	.size		__nv_reservedSMEM_offset_0_alias, 0, 64
	.other		__nv_reservedSMEM_offset_0_alias,@"STO_CUDA_RESERVED_SHARED STV_DEFAULT"
__nv_reservedSMEM_offset_0_alias:
	.zero		0
	.zero		64


//--------------------- .nv.constant0._Z26avg_pooling_forward_kernelPKfPfiiiiiii --------------------------
	.section	.nv.constant0._Z26avg_pooling_forward_kernelPKfPfiiiiiii,"a",@progbits
	.sectionflags	@""
	.align	4
.nv.constant0._Z26avg_pooling_forward_kernelPKfPfiiiiiii:
	.zero		940


//--------------------- SYMBOLS --------------------------

	.type		.nv.reservedSmem.offset0,@object
	.size		.nv.reservedSmem.offset0,0x4
